// auto-generated by cutlass_sweep.gemm — config: {"arch": "sm_100", "cluster_m": 2, "cluster_n": 1, "dtype": "e4m3", "stages": 0, "tile_k": 64, "tile_m": 128, "tile_n": 128}
#include "cutlass/cutlass.h"
#include "cutlass/gemm/collective/collective_builder.hpp"
#include "cutlass/gemm/device/gemm_universal_adapter.h"
#include "cutlass/gemm/kernel/gemm_universal.hpp"
#include "cutlass/epilogue/collective/collective_builder.hpp"

using ElemA = cutlass::float_e4m3_t;
using ElemB = cutlass::float_e4m3_t;
using ElemCD = cutlass::float_e4m3_t;
using Acc  = float;
using TileShape    = cute::Shape<cute::_128, cute::_128, cute::_64>;
using ClusterShape = cute::Shape<cute::_2, cute::_1, cute::_1>;

using CollectiveEpilogue = typename cutlass::epilogue::collective::CollectiveBuilder<
    cutlass::arch::Sm100, cutlass::arch::OpClassTensorOp,
    TileShape, ClusterShape,
    cutlass::epilogue::collective::EpilogueTileAuto,
    Acc, Acc,
    ElemCD, cutlass::layout::RowMajor, 128 / cutlass::sizeof_bits<ElemCD>::value,
    ElemCD, cutlass::layout::RowMajor, 128 / cutlass::sizeof_bits<ElemCD>::value,
    cutlass::epilogue::collective::EpilogueScheduleAuto
  >::CollectiveOp;

using CollectiveMainloop = typename cutlass::gemm::collective::CollectiveBuilder<
    cutlass::arch::Sm100, cutlass::arch::OpClassTensorOp,
    ElemA, cutlass::layout::RowMajor, 128 / cutlass::sizeof_bits<ElemA>::value,
    ElemB, cutlass::layout::ColumnMajor, 128 / cutlass::sizeof_bits<ElemB>::value,
    Acc,
    TileShape, ClusterShape,
    cutlass::gemm::collective::StageCountAutoCarveout<static_cast<int>(sizeof(typename CollectiveEpilogue::SharedStorage))>,
    cutlass::gemm::collective::KernelScheduleAuto
  >::CollectiveOp;

using GemmKernel = cutlass::gemm::kernel::GemmUniversal<
    cute::Shape<int,int,int,int>,
    CollectiveMainloop,
    CollectiveEpilogue
>;
using Gemm = cutlass::gemm::device::GemmUniversalAdapter<GemmKernel>;

// Force the device kernel symbol into the cubin without needing a host main.
auto* _anchor = &cutlass::device_kernel<GemmKernel>;


// ===== COMPILED SASS (sm_100a) =====

	.target	sm_100a

	.elftype	@"ET_EXEC"


//--------------------- .note.nv.tkinfo           --------------------------
	.section	.note.nv.tkinfo,"",@"SHT_NOTE"
	.sectionflags	@"SHF_NOTE_NV_TKINFO"
	.tkinfo
        /*0018*/ 	.word	0x00000002
        /*0030*/ 	.string	""
        /*0030*/ 	.string	"ptxas"
        /*0030*/ 	.string	"Cuda compilation tools, release 13.0, V13.0.88"
        /*0030*/ 	.string	"Build cuda_13.0.r13.0/compiler.36424714_0"
        /*0030*/ 	.string	"-arch sm_100a -m 64 "



//--------------------- .note.nv.cuinfo           --------------------------
	.section	.note.nv.cuinfo,"",@"SHT_NOTE"
	.sectionflags	@"SHF_NOTE_NV_CUINFO"
        /*0018*/ 	.short	0x0002
        /*001a*/ 	.short	0x0064
        /*001c*/ 	.short	0x0082
	.zero		2


//--------------------- .nv.info                  --------------------------
	.section	.nv.info,"",@"SHT_CUDA_INFO"
	.align	4


	//----- nvinfo : EIATTR_REGCOUNT
	.align		4
        /*0000*/ 	.byte	0x04, 0x2f
        /*0002*/ 	.short	(.L_19 - .L_18)
	.align		4
.L_18:
        /*0004*/ 	.word	index@(_ZN7cutlass13device_kernelINS_4gemm6kernel13GemmUniversalIN4cute5tupleIJiiiiEEENS1_10collective13CollectiveMmaINS1_35MainloopSm100TmaUmmaWarpSpecializedILi26ELi2ELi4ENS5_IJNS4_1CILi2EEENSA_ILi1EEESC_EEEEENS5_IJNSA_ILi128EEESF_NSA_ILi64EEEEEENS_12float_e4m3_tENS5_IJlSC_lEEESI_SJ_NS4_8TiledMMAINS4_8MMA_AtomIJNS4_10MMA_TraitsINS4_25SM100_MMA_F8F6F4_2x1SM_SSEJSI_SI_fSF_SF_NS4_17integral_constantINS4_4UMMA5MajorELSQ_0EEESR_NSO_INSP_7ScaleInELSS_0EEEST_EEEEEENS4_6LayoutINS5_IJSC_SC_SC_EEENS5_IJNSA_ILi0EEESY_SY_EEEEENS5_IJNS4_10UnderscoreES11_S11_EEEEENS4_18SM100_TMA_2SM_LOADENS4_14ComposedLayoutINS4_7SwizzleILi2ELi4ELi3EEENS4_18smem_ptr_flag_bitsILi8EEENSW_INS5_IJNSA_ILi8EEESG_EEENS5_IJSG_SC_EEEEEEEvNS4_8identityES14_S1E_vS1F_EENS_8epilogue10collective18CollectiveEpilogueINS1H_23Sm100TmaWarpSpecializedILi2ELi2ELi32ELb0ELb0EEEJNS5_IJSG_SF_SG_EEENS5_IJNSW_ISG_SC_EENSW_INS5_IJNSA_ILi32EEESB_EEENS5_IJSC_SG_EEEEEEEESI_SJ_SI_SJ_NS1H_6fusion15FusionCallbacksIS1L_NS1T_17LinearCombinationISI_fSI_fLNS_15FloatRoundStyleE2EEES1M_S1S_JEEENS4_5SM1004TMEM4LOAD26SM100_TMEM_LOAD_32dp32b32xENS4_13SM90_TMA_LOADENS15_INS16_ILi1ELi4ELi3EEES19_NSW_INS5_IJS1A_S1O_EEENS5_IJS1O_SC_EEEEEEENS4_39AutoVectorizingCopyWithAssumedAlignmentILi128EEENS4_14SM90_TMA_STOREES28_S2A_S2A_EEEvvEEEEvNT_6ParamsE)
        /*0008*/ 	.word	0x00000080


	//----- nvinfo : EIATTR_FRAME_SIZE
	.align		4
.L_19:
        /*000c*/ 	.byte	0x04, 0x11
        /*000e*/ 	.short	(.L_21 - .L_20)
	.align		4
.L_20:
        /*0010*/ 	.word	index@($__internal_2_$__cuda_sm10x_tcgen05_guardrail_trap_unallocated_columns_being_dealloced)
        /*0014*/ 	.word	0x00000000


	//----- nvinfo : EIATTR_FRAME_SIZE
	.align		4
.L_21:
        /*0018*/ 	.byte	0x04, 0x11
        /*001a*/ 	.short	(.L_23 - .L_22)
	.align		4
.L_22:
        /*001c*/ 	.word	index@($__internal_1_$__cuda_sm10x_tcgen05_guardrail_trap_phase_invalid_during_alloc)
        /*0020*/ 	.word	0x00000000


	//----- nvinfo : EIATTR_FRAME_SIZE
	.align		4
.L_23:
        /*0024*/ 	.byte	0x04, 0x11
        /*0026*/ 	.short	(.L_25 - .L_24)
	.align		4
.L_24:
        /*0028*/ 	.word	index@($__internal_0_$__cuda_sm10x_tcgen05_guardrail_trap_col_being_dealloced_not_returned_by_alloc)
        /*002c*/ 	.word	0x00000000


	//----- nvinfo : EIATTR_FRAME_SIZE
	.align		4
.L_25:
        /*0030*/ 	.byte	0x04, 0x11
        /*0032*/ 	.short	(.L_27 - .L_26)
	.align		4
.L_26:
        /*0034*/ 	.word	index@(_ZN7cutlass13device_kernelINS_4gemm6kernel13GemmUniversalIN4cute5tupleIJiiiiEEENS1_10collective13CollectiveMmaINS1_35MainloopSm100TmaUmmaWarpSpecializedILi26ELi2ELi4ENS5_IJNS4_1CILi2EEENSA_ILi1EEESC_EEEEENS5_IJNSA_ILi128EEESF_NSA_ILi64EEEEEENS_12float_e4m3_tENS5_IJlSC_lEEESI_SJ_NS4_8TiledMMAINS4_8MMA_AtomIJNS4_10MMA_TraitsINS4_25SM100_MMA_F8F6F4_2x1SM_SSEJSI_SI_fSF_SF_NS4_17integral_constantINS4_4UMMA5MajorELSQ_0EEESR_NSO_INSP_7ScaleInELSS_0EEEST_EEEEEENS4_6LayoutINS5_IJSC_SC_SC_EEENS5_IJNSA_ILi0EEESY_SY_EEEEENS5_IJNS4_10UnderscoreES11_S11_EEEEENS4_18SM100_TMA_2SM_LOADENS4_14ComposedLayoutINS4_7SwizzleILi2ELi4ELi3EEENS4_18smem_ptr_flag_bitsILi8EEENSW_INS5_IJNSA_ILi8EEESG_EEENS5_IJSG_SC_EEEEEEEvNS4_8identityES14_S1E_vS1F_EENS_8epilogue10collective18CollectiveEpilogueINS1H_23Sm100TmaWarpSpecializedILi2ELi2ELi32ELb0ELb0EEEJNS5_IJSG_SF_SG_EEENS5_IJNSW_ISG_SC_EENSW_INS5_IJNSA_ILi32EEESB_EEENS5_IJSC_SG_EEEEEEEESI_SJ_SI_SJ_NS1H_6fusion15FusionCallbacksIS1L_NS1T_17LinearCombinationISI_fSI_fLNS_15FloatRoundStyleE2EEES1M_S1S_JEEENS4_5SM1004TMEM4LOAD26SM100_TMEM_LOAD_32dp32b32xENS4_13SM90_TMA_LOADENS15_INS16_ILi1ELi4ELi3EEES19_NSW_INS5_IJS1A_S1O_EEENS5_IJS1O_SC_EEEEEEENS4_39AutoVectorizingCopyWithAssumedAlignmentILi128EEENS4_14SM90_TMA_STOREES28_S2A_S2A_EEEvvEEEEvNT_6ParamsE)
        /*0038*/ 	.word	0x00000000


	//----- nvinfo : EIATTR_MIN_STACK_SIZE
	.align		4
.L_27:
        /*003c*/ 	.byte	0x04, 0x12
        /*003e*/ 	.short	(.L_29 - .L_28)
	.align		4
.L_28:
        /*0040*/ 	.word	index@(_ZN7cutlass13device_kernelINS_4gemm6kernel13GemmUniversalIN4cute5tupleIJiiiiEEENS1_10collective13CollectiveMmaINS1_35MainloopSm100TmaUmmaWarpSpecializedILi26ELi2ELi4ENS5_IJNS4_1CILi2EEENSA_ILi1EEESC_EEEEENS5_IJNSA_ILi128EEESF_NSA_ILi64EEEEEENS_12float_e4m3_tENS5_IJlSC_lEEESI_SJ_NS4_8TiledMMAINS4_8MMA_AtomIJNS4_10MMA_TraitsINS4_25SM100_MMA_F8F6F4_2x1SM_SSEJSI_SI_fSF_SF_NS4_17integral_constantINS4_4UMMA5MajorELSQ_0EEESR_NSO_INSP_7ScaleInELSS_0EEEST_EEEEEENS4_6LayoutINS5_IJSC_SC_SC_EEENS5_IJNSA_ILi0EEESY_SY_EEEEENS5_IJNS4_10UnderscoreES11_S11_EEEEENS4_18SM100_TMA_2SM_LOADENS4_14ComposedLayoutINS4_7SwizzleILi2ELi4ELi3EEENS4_18smem_ptr_flag_bitsILi8EEENSW_INS5_IJNSA_ILi8EEESG_EEENS5_IJSG_SC_EEEEEEEvNS4_8identityES14_S1E_vS1F_EENS_8epilogue10collective18CollectiveEpilogueINS1H_23Sm100TmaWarpSpecializedILi2ELi2ELi32ELb0ELb0EEEJNS5_IJSG_SF_SG_EEENS5_IJNSW_ISG_SC_EENSW_INS5_IJNSA_ILi32EEESB_EEENS5_IJSC_SG_EEEEEEEESI_SJ_SI_SJ_NS1H_6fusion15FusionCallbacksIS1L_NS1T_17LinearCombinationISI_fSI_fLNS_15FloatRoundStyleE2EEES1M_S1S_JEEENS4_5SM1004TMEM4LOAD26SM100_TMEM_LOAD_32dp32b32xENS4_13SM90_TMA_LOADENS15_INS16_ILi1ELi4ELi3EEES19_NSW_INS5_IJS1A_S1O_EEENS5_IJS1O_SC_EEEEEEENS4_39AutoVectorizingCopyWithAssumedAlignmentILi128EEENS4_14SM90_TMA_STOREES28_S2A_S2A_EEEvvEEEEvNT_6ParamsE)
        /*0044*/ 	.word	0x00000000
.L_29:


//--------------------- .nv.compat                --------------------------
	.section	.nv.compat,"",@"SHT_CUDA_COMPAT_INFO"
	.align	4
        /*0000*/ 	.byte	0x02, 0x09, 0x01, 0x00, 0x02, 0x02, 0x02, 0x00, 0x02, 0x05, 0x05, 0x00, 0x03, 0x07, 0x01, 0x01
        /*0010*/ 	.byte	0x02, 0x03, 0x01, 0x00, 0x02, 0x06, 0x01, 0x00, 0x04, 0x0b, 0x08, 0x00, 0x09, 0x00, 0x00, 0x00
        /*0020*/ 	.byte	0x00, 0x00, 0x00, 0x00


//--------------------- .nv.info._ZN7cutlass13device_kernelINS_4gemm6kernel13GemmUniversalIN4cute5tupleIJiiiiEEENS1_10collective13CollectiveMmaINS1_35MainloopSm100TmaUmmaWarpSpecializedILi26ELi2ELi4ENS5_IJNS4_1CILi2EEENSA_ILi1EEESC_EEEEENS5_IJNSA_ILi128EEESF_NSA_ILi64EEEEEENS_12float_e4m3_tENS5_IJlSC_lEEESI_SJ_NS4_8TiledMMAINS4_8MMA_AtomIJNS4_10MMA_TraitsINS4_25SM100_MMA_F8F6F4_2x1SM_SSEJSI_SI_fSF_SF_NS4_17integral_constantINS4_4UMMA5MajorELSQ_0EEESR_NSO_INSP_7ScaleInELSS_0EEEST_EEEEEENS4_6LayoutINS5_IJSC_SC_SC_EEENS5_IJNSA_ILi0EEESY_SY_EEEEENS5_IJNS4_10UnderscoreES11_S11_EEEEENS4_18SM100_TMA_2SM_LOADENS4_14ComposedLayoutINS4_7SwizzleILi2ELi4ELi3EEENS4_18smem_ptr_flag_bitsILi8EEENSW_INS5_IJNSA_ILi8EEESG_EEENS5_IJSG_SC_EEEEEEEvNS4_8identityES14_S1E_vS1F_EENS_8epilogue10collective18CollectiveEpilogueINS1H_23Sm100TmaWarpSpecializedILi2ELi2ELi32ELb0ELb0EEEJNS5_IJSG_SF_SG_EEENS5_IJNSW_ISG_SC_EENSW_INS5_IJNSA_ILi32EEESB_EEENS5_IJSC_SG_EEEEEEEESI_SJ_SI_SJ_NS1H_6fusion15FusionCallbacksIS1L_NS1T_17LinearCombinationISI_fSI_fLNS_15FloatRoundStyleE2EEES1M_S1S_JEEENS4_5SM1004TMEM4LOAD26SM100_TMEM_LOAD_32dp32b32xENS4_13SM90_TMA_LOADENS15_INS16_ILi1ELi4ELi3EEES19_NSW_INS5_IJS1A_S1O_EEENS5_IJS1O_SC_EEEEEEENS4_39AutoVectorizingCopyWithAssumedAlignmentILi128EEENS4_14SM90_TMA_STOREES28_S2A_S2A_EEEvvEEEEvNT_6ParamsE --------------------------
	.section	.nv.info._ZN7cutlass13device_kernelINS_4gemm6kernel13GemmUniversalIN4cute5tupleIJiiiiEEENS1_10collective13CollectiveMmaINS1_35MainloopSm100TmaUmmaWarpSpecializedILi26ELi2ELi4ENS5_IJNS4_1CILi2EEENSA_ILi1EEESC_EEEEENS5_IJNSA_ILi128EEESF_NSA_ILi64EEEEEENS_12float_e4m3_tENS5_IJlSC_lEEESI_SJ_NS4_8TiledMMAINS4_8MMA_AtomIJNS4_10MMA_TraitsINS4_25SM100_MMA_F8F6F4_2x1SM_SSEJSI_SI_fSF_SF_NS4_17integral_constantINS4_4UMMA5MajorELSQ_0EEESR_NSO_INSP_7ScaleInELSS_0EEEST_EEEEEENS4_6LayoutINS5_IJSC_SC_SC_EEENS5_IJNSA_ILi0EEESY_SY_EEEEENS5_IJNS4_10UnderscoreES11_S11_EEEEENS4_18SM100_TMA_2SM_LOADENS4_14ComposedLayoutINS4_7SwizzleILi2ELi4ELi3EEENS4_18smem_ptr_flag_bitsILi8EEENSW_INS5_IJNSA_ILi8EEESG_EEENS5_IJSG_SC_EEEEEEEvNS4_8identityES14_S1E_vS1F_EENS_8epilogue10collective18CollectiveEpilogueINS1H_23Sm100TmaWarpSpecializedILi2ELi2ELi32ELb0ELb0EEEJNS5_IJSG_SF_SG_EEENS5_IJNSW_ISG_SC_EENSW_INS5_IJNSA_ILi32EEESB_EEENS5_IJSC_SG_EEEEEEEESI_SJ_SI_SJ_NS1H_6fusion15FusionCallbacksIS1L_NS1T_17LinearCombinationISI_fSI_fLNS_15FloatRoundStyleE2EEES1M_S1S_JEEENS4_5SM1004TMEM4LOAD26SM100_TMEM_LOAD_32dp32b32xENS4_13SM90_TMA_LOADENS15_INS16_ILi1ELi4ELi3EEES19_NSW_INS5_IJS1A_S1O_EEENS5_IJS1O_SC_EEEEEEENS4_39AutoVectorizingCopyWithAssumedAlignmentILi128EEENS4_14SM90_TMA_STOREES28_S2A_S2A_EEEvvEEEEvNT_6ParamsE,"",@"SHT_CUDA_INFO"
	.sectionflags	@""
	.align	4


	//----- nvinfo : EIATTR_CUDA_API_VERSION
	.align		4
        /*0000*/ 	.byte	0x04, 0x37
        /*0002*/ 	.short	(.L_31 - .L_30)
.L_30:
        /*0004*/ 	.word	0x00000082


	//----- nvinfo : EIATTR_KPARAM_INFO
	.align		4
.L_31:
        /*0008*/ 	.byte	0x04, 0x17
        /*000a*/ 	.short	(.L_33 - .L_32)
.L_32:
        /*000c*/ 	.word	0x00000000
        /*0010*/ 	.short	0x0000
        /*0012*/ 	.short	0x0000
        /*0014*/ 	.byte	0x00, 0xf0, 0x01, 0x20


	//----- nvinfo : EIATTR_AT_ENTRY_FRAGMENTS
	.align		4
.L_33:
        /*0018*/ 	.byte	0x04, 0x4f
        /*001a*/ 	.short	(.L_35 - .L_34)


	//   ....[0]....
.L_34:
        /*001c*/ 	.word	0x00000007


	//----- nvinfo : EIATTR_RESERVED_SMEM_USED
	.align		4
.L_35:
        /*0020*/ 	.byte	0x01, 0x41
	.zero		2


	//----- nvinfo : EIATTR_SPARSE_MMA_MASK
	.align		4
        /*0024*/ 	.byte	0x03, 0x50
        /*0026*/ 	.short	0x0000


	//----- nvinfo : EIATTR_TCGEN05_2CTA_USED
	.align		4
        /*0028*/ 	.byte	0x01, 0x52
	.zero		2


	//----- nvinfo : EIATTR_MAXREG_COUNT
	.align		4
        /*002c*/ 	.byte	0x03, 0x1b
        /*002e*/ 	.short	0x00ff


	//----- nvinfo : EIATTR_NUM_BARRIERS
	.align		4
        /*0030*/ 	.byte	0x02, 0x4c
        /*0032*/ 	.byte	0x07
	.zero		1


	//----- nvinfo : EIATTR_EXTERNS
	.align		4
        /*0034*/ 	.byte	0x04, 0x0f
        /*0036*/ 	.short	(.L_37 - .L_36)


	//   ....[0]....
	.align		4
.L_36:
        /*0038*/ 	.word	index@(__assertfail)


	//----- nvinfo : EIATTR_MERCURY_ISA_VERSION
	.align		4
.L_37:
        /*003c*/ 	.byte	0x03, 0x5f
        /*003e*/ 	.short	0x0101


	//----- nvinfo : EIATTR_INT_WARP_WIDE_INSTR_OFFSETS
	.align		4
        /*0040*/ 	.byte	0x04, 0x31
        /*0042*/ 	.short	(.L_39 - .L_38)


	//   ....[0]....
.L_38:
        /*0044*/ 	.word	0x00000fc0


	//   ....[1]....
        /*0048*/ 	.word	0x00001060


	//   ....[2]....
        /*004c*/ 	.word	0x00002390


	//   ....[3]....
        /*0050*/ 	.word	0x00004df0


	//   ....[4]....
        /*0054*/ 	.word	0x00004e10


	//   ....[5]....
        /*0058*/ 	.word	0x00004e40


	//   ....[6]....
        /*005c*/ 	.word	0x00005770


	//   ....[7]....
        /*0060*/ 	.word	0x00005790


	//   ....[8]....
        /*0064*/ 	.word	0x00005890


	//   ....[9]....
        /*0068*/ 	.word	0x00005a20


	//   ....[10]....
        /*006c*/ 	.word	0x00005a30


	//   ....[11]....
        /*0070*/ 	.word	0x00005bc0


	//----- nvinfo : EIATTR_COOP_GROUP_MASK_REGIDS
	.align		4
.L_39:
        /*0074*/ 	.byte	0x04, 0x29
        /*0076*/ 	.short	(.L_41 - .L_40)


	//   ....[0]....
.L_40:
        /*0078*/ 	.word	0xffffffff


	//   ....[1]....
        /*007c*/ 	.word	0xffffffff


	//   ....[2]....
        /*0080*/ 	.word	0xffffffff


	//   ....[3]....
        /*0084*/ 	.word	0xffffffff


	//   ....[4]....
        /*0088*/ 	.word	0xffffffff


	//   ....[5]....
        /*008c*/ 	.word	0xffffffff


	//   ....[6]....
        /*0090*/ 	.word	0xffffffff


	//   ....[7]....
        /*0094*/ 	.word	0xffffffff


	//   ....[8]....
        /*0098*/ 	.word	0xffffffff


	//   ....[9]....
        /*009c*/ 	.word	0xffffffff


	//   ....[10]....
        /*00a0*/ 	.word	0xffffffff


	//   ....[11]....
        /*00a4*/ 	.word	0xffffffff


	//   ....[12]....
        /*00a8*/ 	.word	0xffffffff


	//   ....[13]....
        /*00ac*/ 	.word	0xffffffff


	//----- nvinfo : EIATTR_COOP_GROUP_INSTR_OFFSETS
	.align		4
.L_41:
        /*00b0*/ 	.byte	0x04, 0x28
        /*00b2*/ 	.short	(.L_43 - .L_42)


	//   ....[0]....
.L_42:
        /*00b4*/ 	.word	0x000000c0


	//   ....[1]....
        /*00b8*/ 	.word	0x00000500


	//   ....[2]....
        /*00bc*/ 	.word	0x00000970


	//   ....[3]....
        /*00c0*/ 	.word	0x00000ac0


	//   ....[4]....
        /*00c4*/ 	.word	0x00000bb0


	//   ....[5]....
        /*00c8*/ 	.word	0x00000d10


	//   ....[6]....
        /*00cc*/ 	.word	0x00000ea0


	//   ....[7]....
        /*00d0*/ 	.word	0x000010e0


	//   ....[8]....
        /*00d4*/ 	.word	0x00002270


	//   ....[9]....
        /*00d8*/ 	.word	0x00003cb0


	//   ....[10]....
        /*00dc*/ 	.word	0x00004180


	//   ....[11]....
        /*00e0*/ 	.word	0x000041b0


	//   ....[12]....
        /*00e4*/ 	.word	0x00004cf0


	//   ....[13]....
        /*00e8*/ 	.word	0x00004f00


	//----- nvinfo : EIATTR_VRC_CTA_INIT_COUNT
	.align		4
.L_43:
        /*00ec*/ 	.byte	0x02, 0x4a
        /*00ee*/ 	.byte	0x80
	.zero		1


	//----- nvinfo : EIATTR_SYSCALL_OFFSETS
	.align		4
        /*00f0*/ 	.byte	0x04, 0x46
        /*00f2*/ 	.short	(.L_45 - .L_44)


	//   ....[0]....
.L_44:
        /*00f4*/ 	.word	0x00006610


	//   ....[1]....
        /*00f8*/ 	.word	0x00006750


	//   ....[2]....
        /*00fc*/ 	.word	0x00006f40


	//   ....[3]....
        /*0100*/ 	.word	0x00007d20


	//----- nvinfo : EIATTR_MBARRIER_INSTR_OFFSETS
	.align		4
.L_45:
        /*0104*/ 	.byte	0x04, 0x39
        /*0106*/ 	.short	(.L_47 - .L_46)


	//   ....[0]....
.L_46:
        /*0108*/ 	.word	0x00000610
        /*010c*/ 	.word	0x000000ff
        /*0110*/ 	.word	0x00000000
        /*0114*/ 	.short	0x0100
        /*0116*/ 	.byte	0x08
	.zero		1


	//   ....[1]....
        /*0118*/ 	.word	0x00000620
        /*011c*/ 	.word	0x000000ff
        /*0120*/ 	.word	0x000000d0
        /*0124*/ 	.short	0x0100
        /*0126*/ 	.byte	0x08
	.zero		1


	//   ....[2]....
        /*0128*/ 	.word	0x00000630
        /*012c*/ 	.word	0x000000ff
        /*0130*/ 	.word	0x00000008
        /*0134*/ 	.short	0x0100
        /*0136*/ 	.byte	0x08
	.zero		1


	//   ....[3]....
        /*0138*/ 	.word	0x00000640
        /*013c*/ 	.word	0x000000ff
        /*0140*/ 	.word	0x000000d8
        /*0144*/ 	.short	0x0100
        /*0146*/ 	.byte	0x08
	.zero		1


	//   ....[4]....
        /*0148*/ 	.word	0x00000650
        /*014c*/ 	.word	0x000000ff
        /*0150*/ 	.word	0x00000010
        /*0154*/ 	.short	0x0100
        /*0156*/ 	.byte	0x08
	.zero		1


	//   ....[5]....
        /*0158*/ 	.word	0x00000660
        /*015c*/ 	.word	0x000000ff
        /*0160*/ 	.word	0x000000e0
        /*0164*/ 	.short	0x0100
        /*0166*/ 	.byte	0x08
	.zero		1


	//   ....[6]....
        /*0168*/ 	.word	0x00000670
        /*016c*/ 	.word	0x000000ff
        /*0170*/ 	.word	0x00000018
        /*0174*/ 	.short	0x0100
        /*0176*/ 	.byte	0x08
	.zero		1


	//   ....[7]....
        /*0178*/ 	.word	0x00000680
        /*017c*/ 	.word	0x000000ff
        /*0180*/ 	.word	0x000000e8
        /*0184*/ 	.short	0x0100
        /*0186*/ 	.byte	0x08
	.zero		1


	//   ....[8]....
        /*0188*/ 	.word	0x00000690
        /*018c*/ 	.word	0x000000ff
        /*0190*/ 	.word	0x00000020
        /*0194*/ 	.short	0x0100
        /*0196*/ 	.byte	0x08
	.zero		1


	//   ....[9]....
        /*0198*/ 	.word	0x000006a0
        /*019c*/ 	.word	0x000000ff
        /*01a0*/ 	.word	0x000000f0
        /*01a4*/ 	.short	0x0100
        /*01a6*/ 	.byte	0x08
	.zero		1


	//   ....[10]....
        /*01a8*/ 	.word	0x000006b0
        /*01ac*/ 	.word	0x000000ff
        /*01b0*/ 	.word	0x00000028
        /*01b4*/ 	.short	0x0100
        /*01b6*/ 	.byte	0x08
	.zero		1


	//   ....[11]....
        /*01b8*/ 	.word	0x000006c0
        /*01bc*/ 	.word	0x000000ff
        /*01c0*/ 	.word	0x000000f8
        /*01c4*/ 	.short	0x0100
        /*01c6*/ 	.byte	0x08
	.zero		1


	//   ....[12]....
        /*01c8*/ 	.word	0x000006d0
        /*01cc*/ 	.word	0x000000ff
        /*01d0*/ 	.word	0x00000030
        /*01d4*/ 	.short	0x0100
        /*01d6*/ 	.byte	0x08
	.zero		1


	//   ....[13]....
        /*01d8*/ 	.word	0x000006e0
        /*01dc*/ 	.word	0x000000ff
        /*01e0*/ 	.word	0x00000100
        /*01e4*/ 	.short	0x0100
        /*01e6*/ 	.byte	0x08
	.zero		1


	//   ....[14]....
        /*01e8*/ 	.word	0x000006f0
        /*01ec*/ 	.word	0x000000ff
        /*01f0*/ 	.word	0x00000038
        /*01f4*/ 	.short	0x0100
        /*01f6*/ 	.byte	0x08
	.zero		1


	//   ....[15]....
        /*01f8*/ 	.word	0x00000700
        /*01fc*/ 	.word	0x000000ff
        /*0200*/ 	.word	0x00000108
        /*0204*/ 	.short	0x0100
        /*0206*/ 	.byte	0x08
	.zero		1


	//   ....[16]....
        /*0208*/ 	.word	0x00000710
        /*020c*/ 	.word	0x000000ff
        /*0210*/ 	.word	0x00000040
        /*0214*/ 	.short	0x0100
        /*0216*/ 	.byte	0x08
	.zero		1


	//   ....[17]....
        /*0218*/ 	.word	0x00000720
        /*021c*/ 	.word	0x000000ff
        /*0220*/ 	.word	0x00000110
        /*0224*/ 	.short	0x0100
        /*0226*/ 	.byte	0x08
	.zero		1


	//   ....[18]....
        /*0228*/ 	.word	0x00000730
        /*022c*/ 	.word	0x000000ff
        /*0230*/ 	.word	0x00000048
        /*0234*/ 	.short	0x0100
        /*0236*/ 	.byte	0x08
	.zero		1


	//   ....[19]....
        /*0238*/ 	.word	0x00000740
        /*023c*/ 	.word	0x000000ff
        /*0240*/ 	.word	0x00000118
        /*0244*/ 	.short	0x0100
        /*0246*/ 	.byte	0x08
	.zero		1


	//   ....[20]....
        /*0248*/ 	.word	0x00000750
        /*024c*/ 	.word	0x000000ff
        /*0250*/ 	.word	0x00000050
        /*0254*/ 	.short	0x0100
        /*0256*/ 	.byte	0x08
	.zero		1


	//   ....[21]....
        /*0258*/ 	.word	0x00000760
        /*025c*/ 	.word	0x000000ff
        /*0260*/ 	.word	0x00000120
        /*0264*/ 	.short	0x0100
        /*0266*/ 	.byte	0x08
	.zero		1


	//   ....[22]....
        /*0268*/ 	.word	0x00000770
        /*026c*/ 	.word	0x000000ff
        /*0270*/ 	.word	0x00000058
        /*0274*/ 	.short	0x0100
        /*0276*/ 	.byte	0x08
	.zero		1


	//   ....[23]....
        /*0278*/ 	.word	0x00000780
        /*027c*/ 	.word	0x000000ff
        /*0280*/ 	.word	0x00000128
        /*0284*/ 	.short	0x0100
        /*0286*/ 	.byte	0x08
	.zero		1


	//   ....[24]....
        /*0288*/ 	.word	0x00000790
        /*028c*/ 	.word	0x000000ff
        /*0290*/ 	.word	0x00000060
        /*0294*/ 	.short	0x0100
        /*0296*/ 	.byte	0x08
	.zero		1


	//   ....[25]....
        /*0298*/ 	.word	0x000007a0
        /*029c*/ 	.word	0x000000ff
        /*02a0*/ 	.word	0x00000130
        /*02a4*/ 	.short	0x0100
        /*02a6*/ 	.byte	0x08
	.zero		1


	//   ....[26]....
        /*02a8*/ 	.word	0x000007b0
        /*02ac*/ 	.word	0x000000ff
        /*02b0*/ 	.word	0x00000068
        /*02b4*/ 	.short	0x0100
        /*02b6*/ 	.byte	0x08
	.zero		1


	//   ....[27]....
        /*02b8*/ 	.word	0x000007c0
        /*02bc*/ 	.word	0x000000ff
        /*02c0*/ 	.word	0x00000138
        /*02c4*/ 	.short	0x0100
        /*02c6*/ 	.byte	0x08
	.zero		1


	//   ....[28]....
        /*02c8*/ 	.word	0x000007d0
        /*02cc*/ 	.word	0x000000ff
        /*02d0*/ 	.word	0x00000070
        /*02d4*/ 	.short	0x0100
        /*02d6*/ 	.byte	0x08
	.zero		1


	//   ....[29]....
        /*02d8*/ 	.word	0x000007e0
        /*02dc*/ 	.word	0x000000ff
        /*02e0*/ 	.word	0x00000140
        /*02e4*/ 	.short	0x0100
        /*02e6*/ 	.byte	0x08
	.zero		1


	//   ....[30]....
        /*02e8*/ 	.word	0x000007f0
        /*02ec*/ 	.word	0x000000ff
        /*02f0*/ 	.word	0x00000078
        /*02f4*/ 	.short	0x0100
        /*02f6*/ 	.byte	0x08
	.zero		1


	//   ....[31]....
        /*02f8*/ 	.word	0x00000800
        /*02fc*/ 	.word	0x000000ff
        /*0300*/ 	.word	0x00000148
        /*0304*/ 	.short	0x0100
        /*0306*/ 	.byte	0x08
	.zero		1


	//   ....[32]....
        /*0308*/ 	.word	0x00000810
        /*030c*/ 	.word	0x000000ff
        /*0310*/ 	.word	0x00000080
        /*0314*/ 	.short	0x0100
        /*0316*/ 	.byte	0x08
	.zero		1


	//   ....[33]....
        /*0318*/ 	.word	0x00000820
        /*031c*/ 	.word	0x000000ff
        /*0320*/ 	.word	0x00000150
        /*0324*/ 	.short	0x0100
        /*0326*/ 	.byte	0x08
	.zero		1


	//   ....[34]....
        /*0328*/ 	.word	0x00000830
        /*032c*/ 	.word	0x000000ff
        /*0330*/ 	.word	0x00000088
        /*0334*/ 	.short	0x0100
        /*0336*/ 	.byte	0x08
	.zero		1


	//   ....[35]....
        /*0338*/ 	.word	0x00000840
        /*033c*/ 	.word	0x000000ff
        /*0340*/ 	.word	0x00000158
        /*0344*/ 	.short	0x0100
        /*0346*/ 	.byte	0x08
	.zero		1


	//   ....[36]....
        /*0348*/ 	.word	0x00000850
        /*034c*/ 	.word	0x000000ff
        /*0350*/ 	.word	0x00000090
        /*0354*/ 	.short	0x0100
        /*0356*/ 	.byte	0x08
	.zero		1


	//   ....[37]....
        /*0358*/ 	.word	0x00000860
        /*035c*/ 	.word	0x000000ff
        /*0360*/ 	.word	0x00000160
        /*0364*/ 	.short	0x0100
        /*0366*/ 	.byte	0x08
	.zero		1


	//   ....[38]....
        /*0368*/ 	.word	0x00000870
        /*036c*/ 	.word	0x000000ff
        /*0370*/ 	.word	0x00000098
        /*0374*/ 	.short	0x0100
        /*0376*/ 	.byte	0x08
	.zero		1


	//   ....[39]....
        /*0378*/ 	.word	0x00000880
        /*037c*/ 	.word	0x000000ff
        /*0380*/ 	.word	0x00000168
        /*0384*/ 	.short	0x0100
        /*0386*/ 	.byte	0x08
	.zero		1


	//   ....[40]....
        /*0388*/ 	.word	0x00000890
        /*038c*/ 	.word	0x000000ff
        /*0390*/ 	.word	0x000000a0
        /*0394*/ 	.short	0x0100
        /*0396*/ 	.byte	0x08
	.zero		1


	//   ....[41]....
        /*0398*/ 	.word	0x000008a0
        /*039c*/ 	.word	0x000000ff
        /*03a0*/ 	.word	0x00000170
        /*03a4*/ 	.short	0x0100
        /*03a6*/ 	.byte	0x08
	.zero		1


	//   ....[42]....
        /*03a8*/ 	.word	0x000008b0
        /*03ac*/ 	.word	0x000000ff
        /*03b0*/ 	.word	0x000000a8
        /*03b4*/ 	.short	0x0100
        /*03b6*/ 	.byte	0x08
	.zero		1


	//   ....[43]....
        /*03b8*/ 	.word	0x000008c0
        /*03bc*/ 	.word	0x000000ff
        /*03c0*/ 	.word	0x00000178
        /*03c4*/ 	.short	0x0100
        /*03c6*/ 	.byte	0x08
	.zero		1


	//   ....[44]....
        /*03c8*/ 	.word	0x000008d0
        /*03cc*/ 	.word	0x000000ff
        /*03d0*/ 	.word	0x000000b0
        /*03d4*/ 	.short	0x0100
        /*03d6*/ 	.byte	0x08
	.zero		1


	//   ....[45]....
        /*03d8*/ 	.word	0x000008e0
        /*03dc*/ 	.word	0x000000ff
        /*03e0*/ 	.word	0x00000180
        /*03e4*/ 	.short	0x0100
        /*03e6*/ 	.byte	0x08
	.zero		1


	//   ....[46]....
        /*03e8*/ 	.word	0x000008f0
        /*03ec*/ 	.word	0x000000ff
        /*03f0*/ 	.word	0x000000b8
        /*03f4*/ 	.short	0x0100
        /*03f6*/ 	.byte	0x08
	.zero		1


	//   ....[47]....
        /*03f8*/ 	.word	0x00000900
        /*03fc*/ 	.word	0x000000ff
        /*0400*/ 	.word	0x00000188
        /*0404*/ 	.short	0x0100
        /*0406*/ 	.byte	0x08
	.zero		1


	//   ....[48]....
        /*0408*/ 	.word	0x00000910
        /*040c*/ 	.word	0x000000ff
        /*0410*/ 	.word	0x000000c0
        /*0414*/ 	.short	0x0100
        /*0416*/ 	.byte	0x08
	.zero		1


	//   ....[49]....
        /*0418*/ 	.word	0x00000920
        /*041c*/ 	.word	0x000000ff
        /*0420*/ 	.word	0x00000190
        /*0424*/ 	.short	0x0100
        /*0426*/ 	.byte	0x08
	.zero		1


	//   ....[50]....
        /*0428*/ 	.word	0x00000930
        /*042c*/ 	.word	0x000000ff
        /*0430*/ 	.word	0x000000c8
        /*0434*/ 	.short	0x0100
        /*0436*/ 	.byte	0x08
	.zero		1


	//   ....[51]....
        /*0438*/ 	.word	0x00000940
        /*043c*/ 	.word	0x000000ff
        /*0440*/ 	.word	0x00000198
        /*0444*/ 	.short	0x0100
        /*0446*/ 	.byte	0x08
	.zero		1


	//   ....[52]....
        /*0448*/ 	.word	0x00000a70
        /*044c*/ 	.word	0x000000ff
        /*0450*/ 	.word	0x000001a0
        /*0454*/ 	.short	0x0100
        /*0456*/ 	.byte	0x09
	.zero		1


	//   ....[53]....
        /*0458*/ 	.word	0x00000a80
        /*045c*/ 	.word	0x000000ff
        /*0460*/ 	.word	0x000001b0
        /*0464*/ 	.short	0x0100
        /*0466*/ 	.byte	0x09
	.zero		1


	//   ....[54]....
        /*0468*/ 	.word	0x00000a90
        /*046c*/ 	.word	0x000000ff
        /*0470*/ 	.word	0x000001a8
        /*0474*/ 	.short	0x0100
        /*0476*/ 	.byte	0x09
	.zero		1


	//   ....[55]....
        /*0478*/ 	.word	0x00000aa0
        /*047c*/ 	.word	0x000000ff
        /*0480*/ 	.word	0x000001b8
        /*0484*/ 	.short	0x0100
        /*0486*/ 	.byte	0x09
	.zero		1


	//   ....[56]....
        /*0488*/ 	.word	0x00000b80
        /*048c*/ 	.word	0x000000ff
        /*0490*/ 	.word	0x000001c0
        /*0494*/ 	.short	0x0100
        /*0496*/ 	.byte	0x08
	.zero		1


	//   ....[57]....
        /*0498*/ 	.word	0x00000b90
        /*049c*/ 	.word	0x000000ff
        /*04a0*/ 	.word	0x000001c8
        /*04a4*/ 	.short	0x0100
        /*04a6*/ 	.byte	0x08
	.zero		1


	//   ....[58]....
        /*04a8*/ 	.word	0x00000cc0
        /*04ac*/ 	.word	0x000000ff
        /*04b0*/ 	.word	0x000001d0
        /*04b4*/ 	.short	0x0100
        /*04b6*/ 	.byte	0x08
	.zero		1


	//   ....[59]....
        /*04b8*/ 	.word	0x00000cd0
        /*04bc*/ 	.word	0x000000ff
        /*04c0*/ 	.word	0x000001e0
        /*04c4*/ 	.short	0x0100
        /*04c6*/ 	.byte	0x08
	.zero		1


	//   ....[60]....
        /*04c8*/ 	.word	0x00000ce0
        /*04cc*/ 	.word	0x000000ff
        /*04d0*/ 	.word	0x000001d8
        /*04d4*/ 	.short	0x0100
        /*04d6*/ 	.byte	0x08
	.zero		1


	//   ....[61]....
        /*04d8*/ 	.word	0x00000cf0
        /*04dc*/ 	.word	0x000000ff
        /*04e0*/ 	.word	0x000001e8
        /*04e4*/ 	.short	0x0100
        /*04e6*/ 	.byte	0x08
	.zero		1


	//   ....[62]....
        /*04e8*/ 	.word	0x00000e10
        /*04ec*/ 	.word	0x000000ff
        /*04f0*/ 	.word	0x000001f0
        /*04f4*/ 	.short	0x0100
        /*04f6*/ 	.byte	0x09
	.zero		1


	//   ....[63]....
        /*04f8*/ 	.word	0x00000e20
        /*04fc*/ 	.word	0x000000ff
        /*0500*/ 	.word	0x00000210
        /*0504*/ 	.short	0x0100
        /*0506*/ 	.byte	0x09
	.zero		1


	//   ....[64]....
        /*0508*/ 	.word	0x00000e30
        /*050c*/ 	.word	0x000000ff
        /*0510*/ 	.word	0x000001f8
        /*0514*/ 	.short	0x0100
        /*0516*/ 	.byte	0x09
	.zero		1


	//   ....[65]....
        /*0518*/ 	.word	0x00000e40
        /*051c*/ 	.word	0x000000ff
        /*0520*/ 	.word	0x00000218
        /*0524*/ 	.short	0x0100
        /*0526*/ 	.byte	0x09
	.zero		1


	//   ....[66]....
        /*0528*/ 	.word	0x00000e50
        /*052c*/ 	.word	0x000000ff
        /*0530*/ 	.word	0x00000200
        /*0534*/ 	.short	0x0100
        /*0536*/ 	.byte	0x09
	.zero		1


	//   ....[67]....
        /*0538*/ 	.word	0x00000e60
        /*053c*/ 	.word	0x000000ff
        /*0540*/ 	.word	0x00000220
        /*0544*/ 	.short	0x0100
        /*0546*/ 	.byte	0x09
	.zero		1


	//   ....[68]....
        /*0548*/ 	.word	0x00000e70
        /*054c*/ 	.word	0x000000ff
        /*0550*/ 	.word	0x00000208
        /*0554*/ 	.short	0x0100
        /*0556*/ 	.byte	0x09
	.zero		1


	//   ....[69]....
        /*0558*/ 	.word	0x00000e80
        /*055c*/ 	.word	0x000000ff
        /*0560*/ 	.word	0x00000228
        /*0564*/ 	.short	0x0100
        /*0566*/ 	.byte	0x09
	.zero		1


	//   ....[70]....
        /*0568*/ 	.word	0x00000f70
        /*056c*/ 	.word	0x000000ff
        /*0570*/ 	.word	0x00000230
        /*0574*/ 	.short	0x0100
        /*0576*/ 	.byte	0x08
	.zero		1


	//   ....[71]....
        /*0578*/ 	.word	0x00000f80
        /*057c*/ 	.word	0x000000ff
        /*0580*/ 	.word	0x00000240
        /*0584*/ 	.short	0x0100
        /*0586*/ 	.byte	0x08
	.zero		1


	//   ....[72]....
        /*0588*/ 	.word	0x00000f90
        /*058c*/ 	.word	0x000000ff
        /*0590*/ 	.word	0x00000238
        /*0594*/ 	.short	0x0100
        /*0596*/ 	.byte	0x08
	.zero		1


	//   ....[73]....
        /*0598*/ 	.word	0x00000fa0
        /*059c*/ 	.word	0x000000ff
        /*05a0*/ 	.word	0x00000248
        /*05a4*/ 	.short	0x0100
        /*05a6*/ 	.byte	0x08
	.zero		1


	//   ....[74]....
        /*05a8*/ 	.word	0x00001090
        /*05ac*/ 	.word	0x000000ff
        /*05b0*/ 	.word	0x00000250
        /*05b4*/ 	.short	0x0100
        /*05b6*/ 	.byte	0x07
	.zero		1


	//   ....[75]....
        /*05b8*/ 	.word	0x00001aa0
        /*05bc*/ 	.word	0x00000003
        /*05c0*/ 	.word	0x00000240
        /*05c4*/ 	.short	0x010a
        /*05c6*/ 	.byte	0xff
	.zero		1


	//   ....[76]....
        /*05c8*/ 	.word	0x00001ad0
        /*05cc*/ 	.word	0x00000003
        /*05d0*/ 	.word	0x00000230
        /*05d4*/ 	.short	0x0101
        /*05d6*/ 	.byte	0xff
	.zero		1


	//   ....[77]....
        /*05d8*/ 	.word	0x00001bd0
        /*05dc*/ 	.word	0x000000ff
        /*05e0*/ 	.word	0x000000d0
        /*05e4*/ 	.short	0x010a
        /*05e6*/ 	.byte	0x08
	.zero		1


	//   ....[78]....
        /*05e8*/ 	.word	0x00001c90
        /*05ec*/ 	.word	0x000000ff
        /*05f0*/ 	.word	0x000000d0
        /*05f4*/ 	.short	0x010a
        /*05f6*/ 	.byte	0x21
	.zero		1


	//   ....[79]....
        /*05f8*/ 	.word	0x00001e50
        /*05fc*/ 	.word	0x000000ff
        /*0600*/ 	.word	0x000000d0
        /*0604*/ 	.short	0x010a
        /*0606*/ 	.byte	0x08
	.zero		1


	//   ....[80]....
        /*0608*/ 	.word	0x00001f30
        /*060c*/ 	.word	0x000000ff
        /*0610*/ 	.word	0x000001c8
        /*0614*/ 	.short	0x0101
        /*0616*/ 	.byte	0x06
	.zero		1


	//   ....[81]....
        /*0618*/ 	.word	0x00001f50
        /*061c*/ 	.word	0x000000ff
        /*0620*/ 	.word	0x000000d0
        /*0624*/ 	.short	0x010a
        /*0626*/ 	.byte	0x08
	.zero		1


	//   ....[82]....
        /*0628*/ 	.word	0x00001fd0
        /*062c*/ 	.word	0x000000ff
        /*0630*/ 	.word	0x000000d0
        /*0634*/ 	.short	0x010a
        /*0636*/ 	.byte	0x11
	.zero		1


	//   ....[83]....
        /*0638*/ 	.word	0x00002160
        /*063c*/ 	.word	0x000000ff
        /*0640*/ 	.word	0x000000d0
        /*0644*/ 	.short	0x010a
        /*0646*/ 	.byte	0x08
	.zero		1


	//   ....[84]....
        /*0648*/ 	.word	0x000022a0
        /*064c*/ 	.word	0x00000002
        /*0650*/ 	.word	0x000001d0
        /*0654*/ 	.short	0x010a
        /*0656*/ 	.byte	0xff
	.zero		1


	//   ....[85]....
        /*0658*/ 	.word	0x00002360
        /*065c*/ 	.word	0x00000002
        /*0660*/ 	.word	0x00000000
        /*0664*/ 	.short	0x0101
        /*0666*/ 	.byte	0xff
	.zero		1


	//   ....[86]....
        /*0668*/ 	.word	0x000028c0
        /*066c*/ 	.word	0x000000ff
        /*0670*/ 	.word	0x00000000
        /*0674*/ 	.short	0x010a
        /*0676*/ 	.byte	0x04
	.zero		1


	//   ....[87]....
        /*0678*/ 	.word	0x00002950
        /*067c*/ 	.word	0x000000ff
        /*0680*/ 	.word	0x00000000
        /*0684*/ 	.short	0x010a
        /*0686*/ 	.byte	0x04
	.zero		1


	//   ....[88]....
        /*0688*/ 	.word	0x000029e0
        /*068c*/ 	.word	0x000000ff
        /*0690*/ 	.word	0x00000000
        /*0694*/ 	.short	0x010a
        /*0696*/ 	.byte	0x04
	.zero		1


	//   ....[89]....
        /*0698*/ 	.word	0x00002a70
        /*069c*/ 	.word	0x000000ff
        /*06a0*/ 	.word	0x00000000
        /*06a4*/ 	.short	0x010a
        /*06a6*/ 	.byte	0x04
	.zero		1


	//   ....[90]....
        /*06a8*/ 	.word	0x00002b00
        /*06ac*/ 	.word	0x000000ff
        /*06b0*/ 	.word	0x00000000
        /*06b4*/ 	.short	0x010a
        /*06b6*/ 	.byte	0x04
	.zero		1


	//   ....[91]....
        /*06b8*/ 	.word	0x00002b90
        /*06bc*/ 	.word	0x000000ff
        /*06c0*/ 	.word	0x00000000
        /*06c4*/ 	.short	0x010a
        /*06c6*/ 	.byte	0x04
	.zero		1


	//   ....[92]....
        /*06c8*/ 	.word	0x00002c20
        /*06cc*/ 	.word	0x000000ff
        /*06d0*/ 	.word	0x00000000
        /*06d4*/ 	.short	0x010a
        /*06d6*/ 	.byte	0x04
	.zero		1


	//   ....[93]....
        /*06d8*/ 	.word	0x00002cb0
        /*06dc*/ 	.word	0x000000ff
        /*06e0*/ 	.word	0x00000000
        /*06e4*/ 	.short	0x010a
        /*06e6*/ 	.byte	0x04
	.zero		1


	//   ....[94]....
        /*06e8*/ 	.word	0x00002d40
        /*06ec*/ 	.word	0x000000ff
        /*06f0*/ 	.word	0x00000000
        /*06f4*/ 	.short	0x010a
        /*06f6*/ 	.byte	0x04
	.zero		1


	//   ....[95]....
        /*06f8*/ 	.word	0x00002dd0
        /*06fc*/ 	.word	0x000000ff
        /*0700*/ 	.word	0x00000000
        /*0704*/ 	.short	0x010a
        /*0706*/ 	.byte	0x04
	.zero		1


	//   ....[96]....
        /*0708*/ 	.word	0x00002e60
        /*070c*/ 	.word	0x000000ff
        /*0710*/ 	.word	0x00000000
        /*0714*/ 	.short	0x010a
        /*0716*/ 	.byte	0x04
	.zero		1


	//   ....[97]....
        /*0718*/ 	.word	0x00002ef0
        /*071c*/ 	.word	0x000000ff
        /*0720*/ 	.word	0x00000000
        /*0724*/ 	.short	0x010a
        /*0726*/ 	.byte	0x04
	.zero		1


	//   ....[98]....
        /*0728*/ 	.word	0x00002f80
        /*072c*/ 	.word	0x000000ff
        /*0730*/ 	.word	0x00000000
        /*0734*/ 	.short	0x010a
        /*0736*/ 	.byte	0x04
	.zero		1


	//   ....[99]....
        /*0738*/ 	.word	0x00003010
        /*073c*/ 	.word	0x000000ff
        /*0740*/ 	.word	0x00000000
        /*0744*/ 	.short	0x010a
        /*0746*/ 	.byte	0x04
	.zero		1


	//   ....[100]....
        /*0748*/ 	.word	0x000030a0
        /*074c*/ 	.word	0x000000ff
        /*0750*/ 	.word	0x00000000
        /*0754*/ 	.short	0x010a
        /*0756*/ 	.byte	0x04
	.zero		1


	//   ....[101]....
        /*0758*/ 	.word	0x00003130
        /*075c*/ 	.word	0x000000ff
        /*0760*/ 	.word	0x00000000
        /*0764*/ 	.short	0x010a
        /*0766*/ 	.byte	0x04
	.zero		1


	//   ....[102]....
        /*0768*/ 	.word	0x000031c0
        /*076c*/ 	.word	0x000000ff
        /*0770*/ 	.word	0x00000000
        /*0774*/ 	.short	0x010a
        /*0776*/ 	.byte	0x04
	.zero		1


	//   ....[103]....
        /*0778*/ 	.word	0x00003250
        /*077c*/ 	.word	0x000000ff
        /*0780*/ 	.word	0x00000000
        /*0784*/ 	.short	0x010a
        /*0786*/ 	.byte	0x04
	.zero		1


	//   ....[104]....
        /*0788*/ 	.word	0x000032e0
        /*078c*/ 	.word	0x000000ff
        /*0790*/ 	.word	0x00000000
        /*0794*/ 	.short	0x010a
        /*0796*/ 	.byte	0x04
	.zero		1


	//   ....[105]....
        /*0798*/ 	.word	0x00003370
        /*079c*/ 	.word	0x000000ff
        /*07a0*/ 	.word	0x00000000
        /*07a4*/ 	.short	0x010a
        /*07a6*/ 	.byte	0x04
	.zero		1


	//   ....[106]....
        /*07a8*/ 	.word	0x00003400
        /*07ac*/ 	.word	0x000000ff
        /*07b0*/ 	.word	0x00000000
        /*07b4*/ 	.short	0x010a
        /*07b6*/ 	.byte	0x04
	.zero		1


	//   ....[107]....
        /*07b8*/ 	.word	0x00003490
        /*07bc*/ 	.word	0x000000ff
        /*07c0*/ 	.word	0x00000000
        /*07c4*/ 	.short	0x010a
        /*07c6*/ 	.byte	0x04
	.zero		1


	//   ....[108]....
        /*07c8*/ 	.word	0x00003520
        /*07cc*/ 	.word	0x000000ff
        /*07d0*/ 	.word	0x00000000
        /*07d4*/ 	.short	0x010a
        /*07d6*/ 	.byte	0x04
	.zero		1


	//   ....[109]....
        /*07d8*/ 	.word	0x000035b0
        /*07dc*/ 	.word	0x000000ff
        /*07e0*/ 	.word	0x00000000
        /*07e4*/ 	.short	0x010a
        /*07e6*/ 	.byte	0x04
	.zero		1


	//   ....[110]....
        /*07e8*/ 	.word	0x00003640
        /*07ec*/ 	.word	0x000000ff
        /*07f0*/ 	.word	0x00000000
        /*07f4*/ 	.short	0x010a
        /*07f6*/ 	.byte	0x04
	.zero		1


	//   ....[111]....
        /*07f8*/ 	.word	0x000036e0
        /*07fc*/ 	.word	0x00000000
        /*0800*/ 	.word	0x00000000
        /*0804*/ 	.short	0x010a
        /*0806*/ 	.byte	0xff
	.zero		1


	//   ....[112]....
        /*0808*/ 	.word	0x00003810
        /*080c*/ 	.word	0x00000000
        /*0810*/ 	.word	0x00000230
        /*0814*/ 	.short	0x010a
        /*0816*/ 	.byte	0xff
	.zero		1


	//   ....[113]....
        /*0818*/ 	.word	0x00003880
        /*081c*/ 	.word	0x00000004
        /*0820*/ 	.word	0x00000000
        /*0824*/ 	.short	0x0101
        /*0826*/ 	.byte	0xff
	.zero		1


	//   ....[114]....
        /*0828*/ 	.word	0x000038a0
        /*082c*/ 	.word	0x000000ff
        /*0830*/ 	.word	0x000001e0
        /*0834*/ 	.short	0x010a
        /*0836*/ 	.byte	0x05
	.zero		1


	//   ....[115]....
        /*0838*/ 	.word	0x000039c0
        /*083c*/ 	.word	0x00000000
        /*0840*/ 	.word	0x000001d0
        /*0844*/ 	.short	0x010a
        /*0846*/ 	.byte	0xff
	.zero		1


	//   ....[116]....
        /*0848*/ 	.word	0x00003ac0
        /*084c*/ 	.word	0x00000000
        /*0850*/ 	.word	0x00000000
        /*0854*/ 	.short	0x0101
        /*0856*/ 	.byte	0xff
	.zero		1


	//   ....[117]....
        /*0858*/ 	.word	0x00003b50
        /*085c*/ 	.word	0x000000ff
        /*0860*/ 	.word	0x000001e0
        /*0864*/ 	.short	0x0106
        /*0866*/ 	.byte	0x05
	.zero		1


	//   ....[118]....
        /*0868*/ 	.word	0x00003b70
        /*086c*/ 	.word	0x000000ff
        /*0870*/ 	.word	0x000001e0
        /*0874*/ 	.short	0x010a
        /*0876*/ 	.byte	0x05
	.zero		1


	//   ....[119]....
        /*0878*/ 	.word	0x00003c00
        /*087c*/ 	.word	0x000000ff
        /*0880*/ 	.word	0x000001e0
        /*0884*/ 	.short	0x0106
        /*0886*/ 	.byte	0x04
	.zero		1


	//   ....[120]....
        /*0888*/ 	.word	0x00003c40
        /*088c*/ 	.word	0x00000000
        /*0890*/ 	.word	0x000001e0
        /*0894*/ 	.short	0x010a
        /*0896*/ 	.byte	0xff
	.zero		1


	//   ....[121]....
        /*0898*/ 	.word	0x00003e80
        /*089c*/ 	.word	0x000000ff
        /*08a0*/ 	.word	0x00000008
        /*08a4*/ 	.short	0x010a
        /*08a6*/ 	.byte	0x06
	.zero		1


	//   ....[122]....
        /*08a8*/ 	.word	0x00003ea0
        /*08ac*/ 	.word	0x000000ff
        /*08b0*/ 	.word	0x00000008
        /*08b4*/ 	.short	0x010a
        /*08b6*/ 	.byte	0x06
	.zero		1


	//   ....[123]....
        /*08b8*/ 	.word	0x00004030
        /*08bc*/ 	.word	0x000000ff
        /*08c0*/ 	.word	0x00000008
        /*08c4*/ 	.short	0x010a
        /*08c6*/ 	.byte	0x06
	.zero		1


	//   ....[124]....
        /*08c8*/ 	.word	0x00004050
        /*08cc*/ 	.word	0x000000ff
        /*08d0*/ 	.word	0x00000008
        /*08d4*/ 	.short	0x010a
        /*08d6*/ 	.byte	0x06
	.zero		1


	//   ....[125]....
        /*08d8*/ 	.word	0x00004110
        /*08dc*/ 	.word	0x000000ff
        /*08e0*/ 	.word	0x00000000
        /*08e4*/ 	.short	0x0101
        /*08e6*/ 	.byte	0x07
	.zero		1


	//   ....[126]....
        /*08e8*/ 	.word	0x00004410
        /*08ec*/ 	.word	0x00000000
        /*08f0*/ 	.word	0x000001d0
        /*08f4*/ 	.short	0x010a
        /*08f6*/ 	.byte	0xff
	.zero		1


	//   ....[127]....
        /*08f8*/ 	.word	0x000044d0
        /*08fc*/ 	.word	0x00000000
        /*0900*/ 	.word	0x00000000
        /*0904*/ 	.short	0x0101
        /*0906*/ 	.byte	0xff
	.zero		1


	//   ....[128]....
        /*0908*/ 	.word	0x00004590
        /*090c*/ 	.word	0x000000ff
        /*0910*/ 	.word	0x00000000
        /*0914*/ 	.short	0x010a
        /*0916*/ 	.byte	0x06
	.zero		1


	//   ....[129]....
        /*0918*/ 	.word	0x000045a0
        /*091c*/ 	.word	0x000000ff
        /*0920*/ 	.word	0x00000210
        /*0924*/ 	.short	0x010a
        /*0926*/ 	.byte	0x0a
	.zero		1


	//   ....[130]....
        /*0928*/ 	.word	0x00004650
        /*092c*/ 	.word	0x000000ff
        /*0930*/ 	.word	0x00000000
        /*0934*/ 	.short	0x010a
        /*0936*/ 	.byte	0x09
	.zero		1


	//   ....[131]....
        /*0938*/ 	.word	0x00004790
        /*093c*/ 	.word	0x000000ff
        /*0940*/ 	.word	0x00000000
        /*0944*/ 	.short	0x010a
        /*0946*/ 	.byte	0x06
	.zero		1


	//   ....[132]....
        /*0948*/ 	.word	0x000049e0
        /*094c*/ 	.word	0x000000ff
        /*0950*/ 	.word	0x00000000
        /*0954*/ 	.short	0x010a
        /*0956*/ 	.byte	0x07
	.zero		1


	//   ....[133]....
        /*0958*/ 	.word	0x00004a70
        /*095c*/ 	.word	0x000000ff
        /*0960*/ 	.word	0x00000000
        /*0964*/ 	.short	0x010a
        /*0966*/ 	.byte	0x07
	.zero		1


	//   ....[134]....
        /*0968*/ 	.word	0x00004b00
        /*096c*/ 	.word	0x000000ff
        /*0970*/ 	.word	0x00000000
        /*0974*/ 	.short	0x010a
        /*0976*/ 	.byte	0x07
	.zero		1


	//   ....[135]....
        /*0978*/ 	.word	0x00004ba0
        /*097c*/ 	.word	0x00000000
        /*0980*/ 	.word	0x00000000
        /*0984*/ 	.short	0x010a
        /*0986*/ 	.byte	0xff
	.zero		1


	//   ....[136]....
        /*0988*/ 	.word	0x00004be0
        /*098c*/ 	.word	0x00000000
        /*0990*/ 	.word	0x00000000
        /*0994*/ 	.short	0x010a
        /*0996*/ 	.byte	0xff
	.zero		1


	//   ....[137]....
        /*0998*/ 	.word	0x00004c50
        /*099c*/ 	.word	0x000000ff
        /*09a0*/ 	.word	0x00000000
        /*09a4*/ 	.short	0x0101
        /*09a6*/ 	.byte	0x05
	.zero		1


	//   ....[138]....
        /*09a8*/ 	.word	0x00004c90
        /*09ac*/ 	.word	0x000000ff
        /*09b0*/ 	.word	0x00000250
        /*09b4*/ 	.short	0x010a
        /*09b6*/ 	.byte	0x08
	.zero		1


	//   ....[139]....
        /*09b8*/ 	.word	0x00004ce0
        /*09bc*/ 	.word	0x000000ff
        /*09c0*/ 	.word	0x00000000
        /*09c4*/ 	.short	0x0101
        /*09c6*/ 	.byte	0x05
	.zero		1


	//   ....[140]....
        /*09c8*/ 	.word	0x00005110
        /*09cc*/ 	.word	0x00000000
        /*09d0*/ 	.word	0x000001d0
        /*09d4*/ 	.short	0x010a
        /*09d6*/ 	.byte	0xff
	.zero		1


	//   ....[141]....
        /*09d8*/ 	.word	0x000051d0
        /*09dc*/ 	.word	0x00000000
        /*09e0*/ 	.word	0x00000000
        /*09e4*/ 	.short	0x0101
        /*09e6*/ 	.byte	0xff
	.zero		1


	//   ....[142]....
        /*09e8*/ 	.word	0x000054f0
        /*09ec*/ 	.word	0x000000ff
        /*09f0*/ 	.word	0x000001c8
        /*09f4*/ 	.short	0x010a
        /*09f6*/ 	.byte	0x07
	.zero		1


	//   ....[143]....
        /*09f8*/ 	.word	0x000056e0
        /*09fc*/ 	.word	0x000000ff
        /*0a00*/ 	.word	0x000001b0
        /*0a04*/ 	.short	0x010a
        /*0a06*/ 	.byte	0x07
	.zero		1


	//   ....[144]....
        /*0a08*/ 	.word	0x00005940
        /*0a0c*/ 	.word	0x000000ff
        /*0a10*/ 	.word	0x000001a0
        /*0a14*/ 	.short	0x010b
        /*0a16*/ 	.byte	0x07
	.zero		1


	//   ....[145]....
        /*0a18*/ 	.word	0x000059b0
        /*0a1c*/ 	.word	0x000000ff
        /*0a20*/ 	.word	0x00000000
        /*0a24*/ 	.short	0x0101
        /*0a26*/ 	.byte	0x0e
	.zero		1


	//   ....[146]....
        /*0a28*/ 	.word	0x000059f0
        /*0a2c*/ 	.word	0x000000ff
        /*0a30*/ 	.word	0x000001b8
        /*0a34*/ 	.short	0x010a
        /*0a36*/ 	.byte	0x07
	.zero		1


	//   ....[147]....
        /*0a38*/ 	.word	0x00005c20
        /*0a3c*/ 	.word	0x000000ff
        /*0a40*/ 	.word	0x000001a8
        /*0a44*/ 	.short	0x010b
        /*0a46*/ 	.byte	0x07
	.zero		1


	//   ....[148]....
        /*0a48*/ 	.word	0x00005c40
        /*0a4c*/ 	.word	0x000000ff
        /*0a50*/ 	.word	0x00000000
        /*0a54*/ 	.short	0x0101
        /*0a56*/ 	.byte	0x0d
	.zero		1


	//   ....[149]....
        /*0a58*/ 	.word	0x00005c70
        /*0a5c*/ 	.word	0x000000ff
        /*0a60*/ 	.word	0x000001b0
        /*0a64*/ 	.short	0x010a
        /*0a66*/ 	.byte	0x07
	.zero		1


	//   ....[150]....
        /*0a68*/ 	.word	0x00005cb0
        /*0a6c*/ 	.word	0x00000000
        /*0a70*/ 	.word	0x000001b8
        /*0a74*/ 	.short	0x010a
        /*0a76*/ 	.byte	0xff
	.zero		1


	//   ....[151]....
        /*0a78*/ 	.word	0x00005fe0
        /*0a7c*/ 	.word	0x00000000
        /*0a80*/ 	.word	0x000001d0
        /*0a84*/ 	.short	0x010a
        /*0a86*/ 	.byte	0xff
	.zero		1


	//   ....[152]....
        /*0a88*/ 	.word	0x000060f0
        /*0a8c*/ 	.word	0x00000000
        /*0a90*/ 	.word	0x00000000
        /*0a94*/ 	.short	0x0101
        /*0a96*/ 	.byte	0xff
	.zero		1


	//   ....[153]....
        /*0a98*/ 	.word	0x00006b00
        /*0a9c*/ 	.word	0x00000003
        /*0aa0*/ 	.word	0x000001a0
        /*0aa4*/ 	.short	0x010a
        /*0aa6*/ 	.byte	0xff
	.zero		1


	//   ....[154]....
        /*0aa8*/ 	.word	0x00006b50
        /*0aac*/ 	.word	0x0000006f
        /*0ab0*/ 	.word	0x000001f0
        /*0ab4*/ 	.short	0x010a
        /*0ab6*/ 	.byte	0xff
	.zero		1


	//   ....[155]....
        /*0ab8*/ 	.word	0x00006c80
        /*0abc*/ 	.word	0x00000003
        /*0ac0*/ 	.word	0x000001a0
        /*0ac4*/ 	.short	0x010a
        /*0ac6*/ 	.byte	0xff
	.zero		1


	//   ....[156]....
        /*0ac8*/ 	.word	0x00006dc0
        /*0acc*/ 	.word	0x00000000
        /*0ad0*/ 	.word	0x00000000
        /*0ad4*/ 	.short	0x0101
        /*0ad6*/ 	.byte	0xff
	.zero		1


	//   ....[157]....
        /*0ad8*/ 	.word	0x00006e20
        /*0adc*/ 	.word	0x0000006f
        /*0ae0*/ 	.word	0x000001f0
        /*0ae4*/ 	.short	0x010a
        /*0ae6*/ 	.byte	0xff
	.zero		1


	//   ....[158]....
        /*0ae8*/ 	.word	0x000079c0
        /*0aec*/ 	.word	0x0000007d
        /*0af0*/ 	.word	0x000001a0
        /*0af4*/ 	.short	0x010a
        /*0af6*/ 	.byte	0xff
	.zero		1


	//   ....[159]....
        /*0af8*/ 	.word	0x00007a80
        /*0afc*/ 	.word	0x0000007d
        /*0b00*/ 	.word	0x000001a0
        /*0b04*/ 	.short	0x010a
        /*0b06*/ 	.byte	0xff
	.zero		1


	//   ....[160]....
        /*0b08*/ 	.word	0x00007bc0
        /*0b0c*/ 	.word	0x00000002
        /*0b10*/ 	.word	0x00000000
        /*0b14*/ 	.short	0x0101
        /*0b16*/ 	.byte	0xff
	.zero		1


	//   ....[161]....
        /*0b18*/ 	.word	0x00007ea0
        /*0b1c*/ 	.word	0x0000006f
        /*0b20*/ 	.word	0x00000000
        /*0b24*/ 	.short	0x0101
        /*0b26*/ 	.byte	0xff
	.zero		1


	//   ....[162]....
        /*0b28*/ 	.word	0x00008850
        /*0b2c*/ 	.word	0x00000003
        /*0b30*/ 	.word	0x00000240
        /*0b34*/ 	.short	0x010a
        /*0b36*/ 	.byte	0xff
	.zero		1


	//   ....[163]....
        /*0b38*/ 	.word	0x000088b0
        /*0b3c*/ 	.word	0x00000002
        /*0b40*/ 	.word	0x000000d0
        /*0b44*/ 	.short	0x010a
        /*0b46*/ 	.byte	0xff
	.zero		1


	//   ....[164]....
        /*0b48*/ 	.word	0x00008910
        /*0b4c*/ 	.word	0x00000002
        /*0b50*/ 	.word	0x000000d0
        /*0b54*/ 	.short	0x010a
        /*0b56*/ 	.byte	0xff
	.zero		1


	//   ....[165]....
        /*0b58*/ 	.word	0x00008960
        /*0b5c*/ 	.word	0x00000002
        /*0b60*/ 	.word	0x000001d0
        /*0b64*/ 	.short	0x010a
        /*0b66*/ 	.byte	0xff
	.zero		1


	//   ....[166]....
        /*0b68*/ 	.word	0x000089c0
        /*0b6c*/ 	.word	0x00000000
        /*0b70*/ 	.word	0x00000000
        /*0b74*/ 	.short	0x010a
        /*0b76*/ 	.byte	0xff
	.zero		1


	//   ....[167]....
        /*0b78*/ 	.word	0x00008a20
        /*0b7c*/ 	.word	0x00000000
        /*0b80*/ 	.word	0x00000000
        /*0b84*/ 	.short	0x010a
        /*0b86*/ 	.byte	0xff
	.zero		1


	//   ....[168]....
        /*0b88*/ 	.word	0x00008a80
        /*0b8c*/ 	.word	0x00000000
        /*0b90*/ 	.word	0x00000000
        /*0b94*/ 	.short	0x010a
        /*0b96*/ 	.byte	0xff
	.zero		1


	//   ....[169]....
        /*0b98*/ 	.word	0x00008ae0
        /*0b9c*/ 	.word	0x00000000
        /*0ba0*/ 	.word	0x00000000
        /*0ba4*/ 	.short	0x010a
        /*0ba6*/ 	.byte	0xff
	.zero		1


	//   ....[170]....
        /*0ba8*/ 	.word	0x00008b40
        /*0bac*/ 	.word	0x00000000
        /*0bb0*/ 	.word	0x00000000
        /*0bb4*/ 	.short	0x010a
        /*0bb6*/ 	.byte	0xff
	.zero		1


	//   ....[171]....
        /*0bb8*/ 	.word	0x00008ba0
        /*0bbc*/ 	.word	0x00000000
        /*0bc0*/ 	.word	0x00000000
        /*0bc4*/ 	.short	0x010a
        /*0bc6*/ 	.byte	0xff
	.zero		1


	//   ....[172]....
        /*0bc8*/ 	.word	0x00008c00
        /*0bcc*/ 	.word	0x00000000
        /*0bd0*/ 	.word	0x00000000
        /*0bd4*/ 	.short	0x010a
        /*0bd6*/ 	.byte	0xff
	.zero		1


	//   ....[173]....
        /*0bd8*/ 	.word	0x00008c60
        /*0bdc*/ 	.word	0x00000000
        /*0be0*/ 	.word	0x00000000
        /*0be4*/ 	.short	0x010a
        /*0be6*/ 	.byte	0xff
	.zero		1


	//   ....[174]....
        /*0be8*/ 	.word	0x00008cc0
        /*0bec*/ 	.word	0x00000000
        /*0bf0*/ 	.word	0x00000000
        /*0bf4*/ 	.short	0x010a
        /*0bf6*/ 	.byte	0xff
	.zero		1


	//   ....[175]....
        /*0bf8*/ 	.word	0x00008d20
        /*0bfc*/ 	.word	0x00000000
        /*0c00*/ 	.word	0x00000000
        /*0c04*/ 	.short	0x010a
        /*0c06*/ 	.byte	0xff
	.zero		1


	//   ....[176]....
        /*0c08*/ 	.word	0x00008d80
        /*0c0c*/ 	.word	0x00000000
        /*0c10*/ 	.word	0x00000000
        /*0c14*/ 	.short	0x010a
        /*0c16*/ 	.byte	0xff
	.zero		1


	//   ....[177]....
        /*0c18*/ 	.word	0x00008de0
        /*0c1c*/ 	.word	0x00000000
        /*0c20*/ 	.word	0x00000000
        /*0c24*/ 	.short	0x010a
        /*0c26*/ 	.byte	0xff
	.zero		1


	//   ....[178]....
        /*0c28*/ 	.word	0x00008e40
        /*0c2c*/ 	.word	0x00000000
        /*0c30*/ 	.word	0x00000000
        /*0c34*/ 	.short	0x010a
        /*0c36*/ 	.byte	0xff
	.zero		1


	//   ....[179]....
        /*0c38*/ 	.word	0x00008ea0
        /*0c3c*/ 	.word	0x00000000
        /*0c40*/ 	.word	0x00000000
        /*0c44*/ 	.short	0x010a
        /*0c46*/ 	.byte	0xff
	.zero		1


	//   ....[180]....
        /*0c48*/ 	.word	0x00008f00
        /*0c4c*/ 	.word	0x00000000
        /*0c50*/ 	.word	0x00000000
        /*0c54*/ 	.short	0x010a
        /*0c56*/ 	.byte	0xff
	.zero		1


	//   ....[181]....
        /*0c58*/ 	.word	0x00008f60
        /*0c5c*/ 	.word	0x00000000
        /*0c60*/ 	.word	0x00000000
        /*0c64*/ 	.short	0x010a
        /*0c66*/ 	.byte	0xff
	.zero		1


	//   ....[182]....
        /*0c68*/ 	.word	0x00008fc0
        /*0c6c*/ 	.word	0x00000000
        /*0c70*/ 	.word	0x00000000
        /*0c74*/ 	.short	0x010a
        /*0c76*/ 	.byte	0xff
	.zero		1


	//   ....[183]....
        /*0c78*/ 	.word	0x00009020
        /*0c7c*/ 	.word	0x00000000
        /*0c80*/ 	.word	0x00000000
        /*0c84*/ 	.short	0x010a
        /*0c86*/ 	.byte	0xff
	.zero		1


	//   ....[184]....
        /*0c88*/ 	.word	0x00009080
        /*0c8c*/ 	.word	0x00000000
        /*0c90*/ 	.word	0x00000000
        /*0c94*/ 	.short	0x010a
        /*0c96*/ 	.byte	0xff
	.zero		1


	//   ....[185]....
        /*0c98*/ 	.word	0x000090e0
        /*0c9c*/ 	.word	0x00000000
        /*0ca0*/ 	.word	0x00000000
        /*0ca4*/ 	.short	0x010a
        /*0ca6*/ 	.byte	0xff
	.zero		1


	//   ....[186]....
        /*0ca8*/ 	.word	0x00009140
        /*0cac*/ 	.word	0x00000000
        /*0cb0*/ 	.word	0x00000000
        /*0cb4*/ 	.short	0x010a
        /*0cb6*/ 	.byte	0xff
	.zero		1


	//   ....[187]....
        /*0cb8*/ 	.word	0x000091a0
        /*0cbc*/ 	.word	0x00000000
        /*0cc0*/ 	.word	0x00000000
        /*0cc4*/ 	.short	0x010a
        /*0cc6*/ 	.byte	0xff
	.zero		1


	//   ....[188]....
        /*0cc8*/ 	.word	0x00009200
        /*0ccc*/ 	.word	0x00000000
        /*0cd0*/ 	.word	0x00000000
        /*0cd4*/ 	.short	0x010a
        /*0cd6*/ 	.byte	0xff
	.zero		1


	//   ....[189]....
        /*0cd8*/ 	.word	0x00009260
        /*0cdc*/ 	.word	0x00000000
        /*0ce0*/ 	.word	0x00000000
        /*0ce4*/ 	.short	0x010a
        /*0ce6*/ 	.byte	0xff
	.zero		1


	//   ....[190]....
        /*0ce8*/ 	.word	0x000092c0
        /*0cec*/ 	.word	0x00000000
        /*0cf0*/ 	.word	0x00000000
        /*0cf4*/ 	.short	0x010a
        /*0cf6*/ 	.byte	0xff
	.zero		1


	//   ....[191]....
        /*0cf8*/ 	.word	0x00009310
        /*0cfc*/ 	.word	0x00000000
        /*0d00*/ 	.word	0x00000230
        /*0d04*/ 	.short	0x010a
        /*0d06*/ 	.byte	0xff
	.zero		1


	//   ....[192]....
        /*0d08*/ 	.word	0x00009370
        /*0d0c*/ 	.word	0x00000000
        /*0d10*/ 	.word	0x000001e0
        /*0d14*/ 	.short	0x010a
        /*0d16*/ 	.byte	0xff
	.zero		1


	//   ....[193]....
        /*0d18*/ 	.word	0x000093c0
        /*0d1c*/ 	.word	0x00000000
        /*0d20*/ 	.word	0x000001d0
        /*0d24*/ 	.short	0x010a
        /*0d26*/ 	.byte	0xff
	.zero		1


	//   ....[194]....
        /*0d28*/ 	.word	0x00009420
        /*0d2c*/ 	.word	0x00000000
        /*0d30*/ 	.word	0x000001e0
        /*0d34*/ 	.short	0x010a
        /*0d36*/ 	.byte	0xff
	.zero		1


	//   ....[195]....
        /*0d38*/ 	.word	0x00009480
        /*0d3c*/ 	.word	0x00000004
        /*0d40*/ 	.word	0x00000008
        /*0d44*/ 	.short	0x010a
        /*0d46*/ 	.byte	0xff
	.zero		1


	//   ....[196]....
        /*0d48*/ 	.word	0x00009560
        /*0d4c*/ 	.word	0x00000002
        /*0d50*/ 	.word	0x00000008
        /*0d54*/ 	.short	0x010a
        /*0d56*/ 	.byte	0xff
	.zero		1


	//   ....[197]....
        /*0d58*/ 	.word	0x000095b0
        /*0d5c*/ 	.word	0x00000000
        /*0d60*/ 	.word	0x000001d0
        /*0d64*/ 	.short	0x010a
        /*0d66*/ 	.byte	0xff
	.zero		1


	//   ....[198]....
        /*0d68*/ 	.word	0x00009610
        /*0d6c*/ 	.word	0x00000000
        /*0d70*/ 	.word	0x00000210
        /*0d74*/ 	.short	0x010a
        /*0d76*/ 	.byte	0xff
	.zero		1


	//   ....[199]....
        /*0d78*/ 	.word	0x00009670
        /*0d7c*/ 	.word	0x00000000
        /*0d80*/ 	.word	0x00000000
        /*0d84*/ 	.short	0x010a
        /*0d86*/ 	.byte	0xff
	.zero		1


	//   ....[200]....
        /*0d88*/ 	.word	0x000096d0
        /*0d8c*/ 	.word	0x00000000
        /*0d90*/ 	.word	0x00000000
        /*0d94*/ 	.short	0x010a
        /*0d96*/ 	.byte	0xff
	.zero		1


	//   ....[201]....
        /*0d98*/ 	.word	0x00009730
        /*0d9c*/ 	.word	0x00000000
        /*0da0*/ 	.word	0x00000000
        /*0da4*/ 	.short	0x010a
        /*0da6*/ 	.byte	0xff
	.zero		1


	//   ....[202]....
        /*0da8*/ 	.word	0x00009790
        /*0dac*/ 	.word	0x00000000
        /*0db0*/ 	.word	0x00000000
        /*0db4*/ 	.short	0x010a
        /*0db6*/ 	.byte	0xff
	.zero		1


	//   ....[203]....
        /*0db8*/ 	.word	0x000097f0
        /*0dbc*/ 	.word	0x00000000
        /*0dc0*/ 	.word	0x00000250
        /*0dc4*/ 	.short	0x010a
        /*0dc6*/ 	.byte	0xff
	.zero		1


	//   ....[204]....
        /*0dc8*/ 	.word	0x00009840
        /*0dcc*/ 	.word	0x00000000
        /*0dd0*/ 	.word	0x000001d0
        /*0dd4*/ 	.short	0x010a
        /*0dd6*/ 	.byte	0xff
	.zero		1


	//   ....[205]....
        /*0dd8*/ 	.word	0x000098a0
        /*0ddc*/ 	.word	0x00000000
        /*0de0*/ 	.word	0x000001c8
        /*0de4*/ 	.short	0x010a
        /*0de6*/ 	.byte	0xff
	.zero		1


	//   ....[206]....
        /*0de8*/ 	.word	0x00009900
        /*0dec*/ 	.word	0x00000003
        /*0df0*/ 	.word	0x000001b0
        /*0df4*/ 	.short	0x010a
        /*0df6*/ 	.byte	0xff
	.zero		1


	//   ....[207]....
        /*0df8*/ 	.word	0x00009960
        /*0dfc*/ 	.word	0x00000003
        /*0e00*/ 	.word	0x000001b8
        /*0e04*/ 	.short	0x010a
        /*0e06*/ 	.byte	0xff
	.zero		1


	//   ....[208]....
        /*0e08*/ 	.word	0x000099c0
        /*0e0c*/ 	.word	0x00000000
        /*0e10*/ 	.word	0x000001b0
        /*0e14*/ 	.short	0x010a
        /*0e16*/ 	.byte	0xff
	.zero		1


	//   ....[209]....
        /*0e18*/ 	.word	0x00009a10
        /*0e1c*/ 	.word	0x00000000
        /*0e20*/ 	.word	0x000001d0
        /*0e24*/ 	.short	0x010a
        /*0e26*/ 	.byte	0xff
	.zero		1


	//   ....[210]....
        /*0e28*/ 	.word	0x00009a60
        /*0e2c*/ 	.word	0x00000003
        /*0e30*/ 	.word	0x000001a0
        /*0e34*/ 	.short	0x010a
        /*0e36*/ 	.byte	0xff
	.zero		1


	//   ....[211]....
        /*0e38*/ 	.word	0x00009ab0
        /*0e3c*/ 	.word	0x0000006f
        /*0e40*/ 	.word	0x000001f0
        /*0e44*/ 	.short	0x010a
        /*0e46*/ 	.byte	0xff
	.zero		1


	//   ....[212]....
        /*0e48*/ 	.word	0x00009b00
        /*0e4c*/ 	.word	0x0000007d
        /*0e50*/ 	.word	0x000001a0
        /*0e54*/ 	.short	0x010a
        /*0e56*/ 	.byte	0xff
	.zero		1


	//----- nvinfo : EIATTR_NUM_MBARRIERS
	.align		4
.L_47:
        /*0e58*/ 	.byte	0x03, 0x38
        /*0e5a*/ 	.short	0x004b


	//----- nvinfo : EIATTR_EXIT_INSTR_OFFSETS
	.align		4
        /*0e5c*/ 	.byte	0x04, 0x1c
        /*0e5e*/ 	.short	(.L_49 - .L_48)


	//   ....[0]....
.L_48:
        /*0e60*/ 	.word	0x00003710


	//   ....[1]....
        /*0e64*/ 	.word	0x00003c10


	//   ....[2]....
        /*0e68*/ 	.word	0x00003c70


	//   ....[3]....
        /*0e6c*/ 	.word	0x00004f10


	//   ....[4]....
        /*0e70*/ 	.word	0x00005ce0


	//   ....[5]....
        /*0e74*/ 	.word	0x00005d20


	//   ....[6]....
        /*0e78*/ 	.word	0x00008840


	//----- nvinfo : EIATTR_MAX_THREADS
	.align		4
.L_49:
        /*0e7c*/ 	.byte	0x04, 0x05
        /*0e7e*/ 	.short	(.L_51 - .L_50)
.L_50:
        /*0e80*/ 	.word	0x00000100
        /*0e84*/ 	.word	0x00000001
        /*0e88*/ 	.word	0x00000001


	//----- nvinfo : EIATTR_CRS_STACK_SIZE
	.align		4
.L_51:
        /*0e8c*/ 	.byte	0x04, 0x1e
        /*0e8e*/ 	.short	(.L_53 - .L_52)
.L_52:
        /*0e90*/ 	.word	0x00000000


	//----- nvinfo : EIATTR_CBANK_PARAM_SIZE
	.align		4
.L_53:
        /*0e94*/ 	.byte	0x03, 0x19
        /*0e96*/ 	.short	0x0800


	//----- nvinfo : EIATTR_PARAM_CBANK
	.align		4
        /*0e98*/ 	.byte	0x04, 0x0a
        /*0e9a*/ 	.short	(.L_55 - .L_54)
	.align		4
.L_54:
        /*0e9c*/ 	.word	index@(.nv.constant0._ZN7cutlass13device_kernelINS_4gemm6kernel13GemmUniversalIN4cute5tupleIJiiiiEEENS1_10collective13CollectiveMmaINS1_35MainloopSm100TmaUmmaWarpSpecializedILi26ELi2ELi4ENS5_IJNS4_1CILi2EEENSA_ILi1EEESC_EEEEENS5_IJNSA_ILi128EEESF_NSA_ILi64EEEEEENS_12float_e4m3_tENS5_IJlSC_lEEESI_SJ_NS4_8TiledMMAINS4_8MMA_AtomIJNS4_10MMA_TraitsINS4_25SM100_MMA_F8F6F4_2x1SM_SSEJSI_SI_fSF_SF_NS4_17integral_constantINS4_4UMMA5MajorELSQ_0EEESR_NSO_INSP_7ScaleInELSS_0EEEST_EEEEEENS4_6LayoutINS5_IJSC_SC_SC_EEENS5_IJNSA_ILi0EEESY_SY_EEEEENS5_IJNS4_10UnderscoreES11_S11_EEEEENS4_18SM100_TMA_2SM_LOADENS4_14ComposedLayoutINS4_7SwizzleILi2ELi4ELi3EEENS4_18smem_ptr_flag_bitsILi8EEENSW_INS5_IJNSA_ILi8EEESG_EEENS5_IJSG_SC_EEEEEEEvNS4_8identityES14_S1E_vS1F_EENS_8epilogue10collective18CollectiveEpilogueINS1H_23Sm100TmaWarpSpecializedILi2ELi2ELi32ELb0ELb0EEEJNS5_IJSG_SF_SG_EEENS5_IJNSW_ISG_SC_EENSW_INS5_IJNSA_ILi32EEESB_EEENS5_IJSC_SG_EEEEEEEESI_SJ_SI_SJ_NS1H_6fusion15FusionCallbacksIS1L_NS1T_17LinearCombinationISI_fSI_fLNS_15FloatRoundStyleE2EEES1M_S1S_JEEENS4_5SM1004TMEM4LOAD26SM100_TMEM_LOAD_32dp32b32xENS4_13SM90_TMA_LOADENS15_INS16_ILi1ELi4ELi3EEES19_NSW_INS5_IJS1A_S1O_EEENS5_IJS1O_SC_EEEEEEENS4_39AutoVectorizingCopyWithAssumedAlignmentILi128EEENS4_14SM90_TMA_STOREES28_S2A_S2A_EEEvvEEEEvNT_6ParamsE)
        /*0ea0*/ 	.short	0x0380
        /*0ea2*/ 	.short	0x0800


	//----- nvinfo : EIATTR_SW_WAR
	.align		4
.L_55:
        /*0ea4*/ 	.byte	0x04, 0x36
        /*0ea6*/ 	.short	(.L_57 - .L_56)
.L_56:
        /*0ea8*/ 	.word	0x00000008
.L_57:


//--------------------- .nv.callgraph             --------------------------
	.section	.nv.callgraph,"",@"SHT_CUDA_CALLGRAPH"
	.align	4
	.sectionentsize	8
	.align		4
        /*0000*/ 	.word	0x00000000
	.align		4
        /*0004*/ 	.word	0xffffffff
	.align		4
        /*0008*/ 	.word	index@(_ZN7cutlass13device_kernelINS_4gemm6kernel13GemmUniversalIN4cute5tupleIJiiiiEEENS1_10collective13CollectiveMmaINS1_35MainloopSm100TmaUmmaWarpSpecializedILi26ELi2ELi4ENS5_IJNS4_1CILi2EEENSA_ILi1EEESC_EEEEENS5_IJNSA_ILi128EEESF_NSA_ILi64EEEEEENS_12float_e4m3_tENS5_IJlSC_lEEESI_SJ_NS4_8TiledMMAINS4_8MMA_AtomIJNS4_10MMA_TraitsINS4_25SM100_MMA_F8F6F4_2x1SM_SSEJSI_SI_fSF_SF_NS4_17integral_constantINS4_4UMMA5MajorELSQ_0EEESR_NSO_INSP_7ScaleInELSS_0EEEST_EEEEEENS4_6LayoutINS5_IJSC_SC_SC_EEENS5_IJNSA_ILi0EEESY_SY_EEEEENS5_IJNS4_10UnderscoreES11_S11_EEEEENS4_18SM100_TMA_2SM_LOADENS4_14ComposedLayoutINS4_7SwizzleILi2ELi4ELi3EEENS4_18smem_ptr_flag_bitsILi8EEENSW_INS5_IJNSA_ILi8EEESG_EEENS5_IJSG_SC_EEEEEEEvNS4_8identityES14_S1E_vS1F_EENS_8epilogue10collective18CollectiveEpilogueINS1H_23Sm100TmaWarpSpecializedILi2ELi2ELi32ELb0ELb0EEEJNS5_IJSG_SF_SG_EEENS5_IJNSW_ISG_SC_EENSW_INS5_IJNSA_ILi32EEESB_EEENS5_IJSC_SG_EEEEEEEESI_SJ_SI_SJ_NS1H_6fusion15FusionCallbacksIS1L_NS1T_17LinearCombinationISI_fSI_fLNS_15FloatRoundStyleE2EEES1M_S1S_JEEENS4_5SM1004TMEM4LOAD26SM100_TMEM_LOAD_32dp32b32xENS4_13SM90_TMA_LOADENS15_INS16_ILi1ELi4ELi3EEES19_NSW_INS5_IJS1A_S1O_EEENS5_IJS1O_SC_EEEEEEENS4_39AutoVectorizingCopyWithAssumedAlignmentILi128EEENS4_14SM90_TMA_STOREES28_S2A_S2A_EEEvvEEEEvNT_6ParamsE)
	.align		4
        /*000c*/ 	.word	index@(__assertfail)
	.align		4
        /*0010*/ 	.word	0x00000000
	.align		4
        /*0014*/ 	.word	0xfffffffe
	.align		4
        /*0018*/ 	.word	0x00000000
	.align		4
        /*001c*/ 	.word	0xfffffffd
	.align		4
        /*0020*/ 	.word	0x00000000
	.align		4
        /*0024*/ 	.word	0xfffffffc


//--------------------- .nv.constant4             --------------------------
	.section	.nv.constant4,"a",@progbits
	.align	8
	.align		8
.nv.constant4:
        /*0000*/ 	.dword	__assertfail
	.align		8
        /*0008*/ 	.dword	__unnamed_1
	.align		8
        /*0010*/ 	.dword	__unnamed_2
	.align		8
        /*0018*/ 	.dword	_ZN39_INTERNAL_73cbed0d_4_k_cu_88d2ccf7_89524cuda3std3__45__cpo5beginE
	.align		8
        /*0020*/ 	.dword	_ZN39_INTERNAL_73cbed0d_4_k_cu_88d2ccf7_89524cuda3std3__45__cpo3endE
	.align		8
        /*0028*/ 	.dword	_ZN39_INTERNAL_73cbed0d_4_k_cu_88d2ccf7_89524cuda3std3__45__cpo6cbeginE
	.align		8
        /*0030*/ 	.dword	_ZN39_INTERNAL_73cbed0d_4_k_cu_88d2ccf7_89524cuda3std3__45__cpo4cendE
	.align		8
        /*0038*/ 	.dword	_ZN39_INTERNAL_73cbed0d_4_k_cu_88d2ccf7_89524cuda3std3__441_GLOBAL__N__73cbed0d_4_k_cu_88d2ccf7_89526ignoreE
	.align		8
        /*0040*/ 	.dword	_ZN39_INTERNAL_73cbed0d_4_k_cu_88d2ccf7_89524cuda3std3__419piecewise_constructE
	.align		8
        /*0048*/ 	.dword	_ZN39_INTERNAL_73cbed0d_4_k_cu_88d2ccf7_89524cuda3std3__48in_placeE
	.align		8
        /*0050*/ 	.dword	_ZN39_INTERNAL_73cbed0d_4_k_cu_88d2ccf7_89524cuda3std6ranges3__45__cpo4swapE
	.align		8
        /*0058*/ 	.dword	_ZN39_INTERNAL_73cbed0d_4_k_cu_88d2ccf7_89524cuda3std6ranges3__45__cpo9iter_moveE
	.align		8
        /*0060*/ 	.dword	_ZN39_INTERNAL_73cbed0d_4_k_cu_88d2ccf7_89524cute7productE
	.align		8
        /*0068*/ 	.dword	_ZN39_INTERNAL_73cbed0d_4_k_cu_88d2ccf7_89524cute1_E
	.align		8
        /*0070*/ 	.dword	$str$25
	.align		8
        /*0078*/ 	.dword	$str$26
	.align		8
        /*0080*/ 	.dword	$str$27
	.align		8
        /*0088*/ 	.dword	$str$28


//--------------------- .text._ZN7cutlass13device_kernelINS_4gemm6kernel13GemmUniversalIN4cute5tupleIJiiiiEEENS1_10collective13CollectiveMmaINS1_35MainloopSm100TmaUmmaWarpSpecializedILi26ELi2ELi4ENS5_IJNS4_1CILi2EEENSA_ILi1EEESC_EEEEENS5_IJNSA_ILi128EEESF_NSA_ILi64EEEEEENS_12float_e4m3_tENS5_IJlSC_lEEESI_SJ_NS4_8TiledMMAINS4_8MMA_AtomIJNS4_10MMA_TraitsINS4_25SM100_MMA_F8F6F4_2x1SM_SSEJSI_SI_fSF_SF_NS4_17integral_constantINS4_4UMMA5MajorELSQ_0EEESR_NSO_INSP_7ScaleInELSS_0EEEST_EEEEEENS4_6LayoutINS5_IJSC_SC_SC_EEENS5_IJNSA_ILi0EEESY_SY_EEEEENS5_IJNS4_10UnderscoreES11_S11_EEEEENS4_18SM100_TMA_2SM_LOADENS4_14ComposedLayoutINS4_7SwizzleILi2ELi4ELi3EEENS4_18smem_ptr_flag_bitsILi8EEENSW_INS5_IJNSA_ILi8EEESG_EEENS5_IJSG_SC_EEEEEEEvNS4_8identityES14_S1E_vS1F_EENS_8epilogue10collective18CollectiveEpilogueINS1H_23Sm100TmaWarpSpecializedILi2ELi2ELi32ELb0ELb0EEEJNS5_IJSG_SF_SG_EEENS5_IJNSW_ISG_SC_EENSW_INS5_IJNSA_ILi32EEESB_EEENS5_IJSC_SG_EEEEEEEESI_SJ_SI_SJ_NS1H_6fusion15FusionCallbacksIS1L_NS1T_17LinearCombinationISI_fSI_fLNS_15FloatRoundStyleE2EEES1M_S1S_JEEENS4_5SM1004TMEM4LOAD26SM100_TMEM_LOAD_32dp32b32xENS4_13SM90_TMA_LOADENS15_INS16_ILi1ELi4ELi3EEES19_NSW_INS5_IJS1A_S1O_EEENS5_IJS1O_SC_EEEEEEENS4_39AutoVectorizingCopyWithAssumedAlignmentILi128EEENS4_14SM90_TMA_STOREES28_S2A_S2A_EEEvvEEEEvNT_6ParamsE --------------------------
	.section	.text._ZN7cutlass13device_kernelINS_4gemm6kernel13GemmUniversalIN4cute5tupleIJiiiiEEENS1_10collective13CollectiveMmaINS1_35MainloopSm100TmaUmmaWarpSpecializedILi26ELi2ELi4ENS5_IJNS4_1CILi2EEENSA_ILi1EEESC_EEEEENS5_IJNSA_ILi128EEESF_NSA_ILi64EEEEEENS_12float_e4m3_tENS5_IJlSC_lEEESI_SJ_NS4_8TiledMMAINS4_8MMA_AtomIJNS4_10MMA_TraitsINS4_25SM100_MMA_F8F6F4_2x1SM_SSEJSI_SI_fSF_SF_NS4_17integral_constantINS4_4UMMA5MajorELSQ_0EEESR_NSO_INSP_7ScaleInELSS_0EEEST_EEEEEENS4_6LayoutINS5_IJSC_SC_SC_EEENS5_IJNSA_ILi0EEESY_SY_EEEEENS5_IJNS4_10UnderscoreES11_S11_EEEEENS4_18SM100_TMA_2SM_LOADENS4_14ComposedLayoutINS4_7SwizzleILi2ELi4ELi3EEENS4_18smem_ptr_flag_bitsILi8EEENSW_INS5_IJNSA_ILi8EEESG_EEENS5_IJSG_SC_EEEEEEEvNS4_8identityES14_S1E_vS1F_EENS_8epilogue10collective18CollectiveEpilogueINS1H_23Sm100TmaWarpSpecializedILi2ELi2ELi32ELb0ELb0EEEJNS5_IJSG_SF_SG_EEENS5_IJNSW_ISG_SC_EENSW_INS5_IJNSA_ILi32EEESB_EEENS5_IJSC_SG_EEEEEEEESI_SJ_SI_SJ_NS1H_6fusion15FusionCallbacksIS1L_NS1T_17LinearCombinationISI_fSI_fLNS_15FloatRoundStyleE2EEES1M_S1S_JEEENS4_5SM1004TMEM4LOAD26SM100_TMEM_LOAD_32dp32b32xENS4_13SM90_TMA_LOADENS15_INS16_ILi1ELi4ELi3EEES19_NSW_INS5_IJS1A_S1O_EEENS5_IJS1O_SC_EEEEEEENS4_39AutoVectorizingCopyWithAssumedAlignmentILi128EEENS4_14SM90_TMA_STOREES28_S2A_S2A_EEEvvEEEEvNT_6ParamsE,"ax",@progbits
	.align	128
.text._ZN7cutlass13device_kernelINS_4gemm6kernel13GemmUniversalIN4cute5tupleIJiiiiEEENS1_10collective13CollectiveMmaINS1_35MainloopSm100TmaUmmaWarpSpecializedILi26ELi2ELi4ENS5_IJNS4_1CILi2EEENSA_ILi1EEESC_EEEEENS5_IJNSA_ILi128EEESF_NSA_ILi64EEEEEENS_12float_e4m3_tENS5_IJlSC_lEEESI_SJ_NS4_8TiledMMAINS4_8MMA_AtomIJNS4_10MMA_TraitsINS4_25SM100_MMA_F8F6F4_2x1SM_SSEJSI_SI_fSF_SF_NS4_17integral_constantINS4_4UMMA5MajorELSQ_0EEESR_NSO_INSP_7ScaleInELSS_0EEEST_EEEEEENS4_6LayoutINS5_IJSC_SC_SC_EEENS5_IJNSA_ILi0EEESY_SY_EEEEENS5_IJNS4_10UnderscoreES11_S11_EEEEENS4_18SM100_TMA_2SM_LOADENS4_14ComposedLayoutINS4_7SwizzleILi2ELi4ELi3EEENS4_18smem_ptr_flag_bitsILi8EEENSW_INS5_IJNSA_ILi8EEESG_EEENS5_IJSG_SC_EEEEEEEvNS4_8identityES14_S1E_vS1F_EENS_8epilogue10collective18CollectiveEpilogueINS1H_23Sm100TmaWarpSpecializedILi2ELi2ELi32ELb0ELb0EEEJNS5_IJSG_SF_SG_EEENS5_IJNSW_ISG_SC_EENSW_INS5_IJNSA_ILi32EEESB_EEENS5_IJSC_SG_EEEEEEEESI_SJ_SI_SJ_NS1H_6fusion15FusionCallbacksIS1L_NS1T_17LinearCombinationISI_fSI_fLNS_15FloatRoundStyleE2EEES1M_S1S_JEEENS4_5SM1004TMEM4LOAD26SM100_TMEM_LOAD_32dp32b32xENS4_13SM90_TMA_LOADENS15_INS16_ILi1ELi4ELi3EEES19_NSW_INS5_IJS1A_S1O_EEENS5_IJS1O_SC_EEEEEEENS4_39AutoVectorizingCopyWithAssumedAlignmentILi128EEENS4_14SM90_TMA_STOREES28_S2A_S2A_EEEvvEEEEvNT_6ParamsE:
        .type           _ZN7cutlass13device_kernelINS_4gemm6kernel13GemmUniversalIN4cute5tupleIJiiiiEEENS1_10collective13CollectiveMmaINS1_35MainloopSm100TmaUmmaWarpSpecializedILi26ELi2ELi4ENS5_IJNS4_1CILi2EEENSA_ILi1EEESC_EEEEENS5_IJNSA_ILi128EEESF_NSA_ILi64EEEEEENS_12float_e4m3_tENS5_IJlSC_lEEESI_SJ_NS4_8TiledMMAINS4_8MMA_AtomIJNS4_10MMA_TraitsINS4_25SM100_MMA_F8F6F4_2x1SM_SSEJSI_SI_fSF_SF_NS4_17integral_constantINS4_4UMMA5MajorELSQ_0EEESR_NSO_INSP_7ScaleInELSS_0EEEST_EEEEEENS4_6LayoutINS5_IJSC_SC_SC_EEENS5_IJNSA_ILi0EEESY_SY_EEEEENS5_IJNS4_10UnderscoreES11_S11_EEEEENS4_18SM100_TMA_2SM_LOADENS4_14ComposedLayoutINS4_7SwizzleILi2ELi4ELi3EEENS4_18smem_ptr_flag_bitsILi8EEENSW_INS5_IJNSA_ILi8EEESG_EEENS5_IJSG_SC_EEEEEEEvNS4_8identityES14_S1E_vS1F_EENS_8epilogue10collective18CollectiveEpilogueINS1H_23Sm100TmaWarpSpecializedILi2ELi2ELi32ELb0ELb0EEEJNS5_IJSG_SF_SG_EEENS5_IJNSW_ISG_SC_EENSW_INS5_IJNSA_ILi32EEESB_EEENS5_IJSC_SG_EEEEEEEESI_SJ_SI_SJ_NS1H_6fusion15FusionCallbacksIS1L_NS1T_17LinearCombinationISI_fSI_fLNS_15FloatRoundStyleE2EEES1M_S1S_JEEENS4_5SM1004TMEM4LOAD26SM100_TMEM_LOAD_32dp32b32xENS4_13SM90_TMA_LOADENS15_INS16_ILi1ELi4ELi3EEES19_NSW_INS5_IJS1A_S1O_EEENS5_IJS1O_SC_EEEEEEENS4_39AutoVectorizingCopyWithAssumedAlignmentILi128EEENS4_14SM90_TMA_STOREES28_S2A_S2A_EEEvvEEEEvNT_6ParamsE,@function
        .size           _ZN7cutlass13device_kernelINS_4gemm6kernel13GemmUniversalIN4cute5tupleIJiiiiEEENS1_10collective13CollectiveMmaINS1_35MainloopSm100TmaUmmaWarpSpecializedILi26ELi2ELi4ENS5_IJNS4_1CILi2EEENSA_ILi1EEESC_EEEEENS5_IJNSA_ILi128EEESF_NSA_ILi64EEEEEENS_12float_e4m3_tENS5_IJlSC_lEEESI_SJ_NS4_8TiledMMAINS4_8MMA_AtomIJNS4_10MMA_TraitsINS4_25SM100_MMA_F8F6F4_2x1SM_SSEJSI_SI_fSF_SF_NS4_17integral_constantINS4_4UMMA5MajorELSQ_0EEESR_NSO_INSP_7ScaleInELSS_0EEEST_EEEEEENS4_6LayoutINS5_IJSC_SC_SC_EEENS5_IJNSA_ILi0EEESY_SY_EEEEENS5_IJNS4_10UnderscoreES11_S11_EEEEENS4_18SM100_TMA_2SM_LOADENS4_14ComposedLayoutINS4_7SwizzleILi2ELi4ELi3EEENS4_18smem_ptr_flag_bitsILi8EEENSW_INS5_IJNSA_ILi8EEESG_EEENS5_IJSG_SC_EEEEEEEvNS4_8identityES14_S1E_vS1F_EENS_8epilogue10collective18CollectiveEpilogueINS1H_23Sm100TmaWarpSpecializedILi2ELi2ELi32ELb0ELb0EEEJNS5_IJSG_SF_SG_EEENS5_IJNSW_ISG_SC_EENSW_INS5_IJNSA_ILi32EEESB_EEENS5_IJSC_SG_EEEEEEEESI_SJ_SI_SJ_NS1H_6fusion15FusionCallbacksIS1L_NS1T_17LinearCombinationISI_fSI_fLNS_15FloatRoundStyleE2EEES1M_S1S_JEEENS4_5SM1004TMEM4LOAD26SM100_TMEM_LOAD_32dp32b32xENS4_13SM90_TMA_LOADENS15_INS16_ILi1ELi4ELi3EEES19_NSW_INS5_IJS1A_S1O_EEENS5_IJS1O_SC_EEEEEEENS4_39AutoVectorizingCopyWithAssumedAlignmentILi128EEENS4_14SM90_TMA_STOREES28_S2A_S2A_EEEvvEEEEvNT_6ParamsE,(.L_x_230 - _ZN7cutlass13device_kernelINS_4gemm6kernel13GemmUniversalIN4cute5tupleIJiiiiEEENS1_10collective13CollectiveMmaINS1_35MainloopSm100TmaUmmaWarpSpecializedILi26ELi2ELi4ENS5_IJNS4_1CILi2EEENSA_ILi1EEESC_EEEEENS5_IJNSA_ILi128EEESF_NSA_ILi64EEEEEENS_12float_e4m3_tENS5_IJlSC_lEEESI_SJ_NS4_8TiledMMAINS4_8MMA_AtomIJNS4_10MMA_TraitsINS4_25SM100_MMA_F8F6F4_2x1SM_SSEJSI_SI_fSF_SF_NS4_17integral_constantINS4_4UMMA5MajorELSQ_0EEESR_NSO_INSP_7ScaleInELSS_0EEEST_EEEEEENS4_6LayoutINS5_IJSC_SC_SC_EEENS5_IJNSA_ILi0EEESY_SY_EEEEENS5_IJNS4_10UnderscoreES11_S11_EEEEENS4_18SM100_TMA_2SM_LOADENS4_14ComposedLayoutINS4_7SwizzleILi2ELi4ELi3EEENS4_18smem_ptr_flag_bitsILi8EEENSW_INS5_IJNSA_ILi8EEESG_EEENS5_IJSG_SC_EEEEEEEvNS4_8identityES14_S1E_vS1F_EENS_8epilogue10collective18CollectiveEpilogueINS1H_23Sm100TmaWarpSpecializedILi2ELi2ELi32ELb0ELb0EEEJNS5_IJSG_SF_SG_EEENS5_IJNSW_ISG_SC_EENSW_INS5_IJNSA_ILi32EEESB_EEENS5_IJSC_SG_EEEEEEEESI_SJ_SI_SJ_NS1H_6fusion15FusionCallbacksIS1L_NS1T_17LinearCombinationISI_fSI_fLNS_15FloatRoundStyleE2EEES1M_S1S_JEEENS4_5SM1004TMEM4LOAD26SM100_TMEM_LOAD_32dp32b32xENS4_13SM90_TMA_LOADENS15_INS16_ILi1ELi4ELi3EEES19_NSW_INS5_IJS1A_S1O_EEENS5_IJS1O_SC_EEEEEEENS4_39AutoVectorizingCopyWithAssumedAlignmentILi128EEENS4_14SM90_TMA_STOREES28_S2A_S2A_EEEvvEEEEvNT_6ParamsE)
        .other          _ZN7cutlass13device_kernelINS_4gemm6kernel13GemmUniversalIN4cute5tupleIJiiiiEEENS1_10collective13CollectiveMmaINS1_35MainloopSm100TmaUmmaWarpSpecializedILi26ELi2ELi4ENS5_IJNS4_1CILi2EEENSA_ILi1EEESC_EEEEENS5_IJNSA_ILi128EEESF_NSA_ILi64EEEEEENS_12float_e4m3_tENS5_IJlSC_lEEESI_SJ_NS4_8TiledMMAINS4_8MMA_AtomIJNS4_10MMA_TraitsINS4_25SM100_MMA_F8F6F4_2x1SM_SSEJSI_SI_fSF_SF_NS4_17integral_constantINS4_4UMMA5MajorELSQ_0EEESR_NSO_INSP_7ScaleInELSS_0EEEST_EEEEEENS4_6LayoutINS5_IJSC_SC_SC_EEENS5_IJNSA_ILi0EEESY_SY_EEEEENS5_IJNS4_10UnderscoreES11_S11_EEEEENS4_18SM100_TMA_2SM_LOADENS4_14ComposedLayoutINS4_7SwizzleILi2ELi4ELi3EEENS4_18smem_ptr_flag_bitsILi8EEENSW_INS5_IJNSA_ILi8EEESG_EEENS5_IJSG_SC_EEEEEEEvNS4_8identityES14_S1E_vS1F_EENS_8epilogue10collective18CollectiveEpilogueINS1H_23Sm100TmaWarpSpecializedILi2ELi2ELi32ELb0ELb0EEEJNS5_IJSG_SF_SG_EEENS5_IJNSW_ISG_SC_EENSW_INS5_IJNSA_ILi32EEESB_EEENS5_IJSC_SG_EEEEEEEESI_SJ_SI_SJ_NS1H_6fusion15FusionCallbacksIS1L_NS1T_17LinearCombinationISI_fSI_fLNS_15FloatRoundStyleE2EEES1M_S1S_JEEENS4_5SM1004TMEM4LOAD26SM100_TMEM_LOAD_32dp32b32xENS4_13SM90_TMA_LOADENS15_INS16_ILi1ELi4ELi3EEES19_NSW_INS5_IJS1A_S1O_EEENS5_IJS1O_SC_EEEEEEENS4_39AutoVectorizingCopyWithAssumedAlignmentILi128EEENS4_14SM90_TMA_STOREES28_S2A_S2A_EEEvvEEEEvNT_6ParamsE,@"STO_CUDA_ENTRY STV_DEFAULT"
_ZN7cutlass13device_kernelINS_4gemm6kernel13GemmUniversalIN4cute5tupleIJiiiiEEENS1_10collective13CollectiveMmaINS1_35MainloopSm100TmaUmmaWarpSpecializedILi26ELi2ELi4ENS5_IJNS4_1CILi2EEENSA_ILi1EEESC_EEEEENS5_IJNSA_ILi128EEESF_NSA_ILi64EEEEEENS_12float_e4m3_tENS5_IJlSC_lEEESI_SJ_NS4_8TiledMMAINS4_8MMA_AtomIJNS4_10MMA_TraitsINS4_25SM100_MMA_F8F6F4_2x1SM_SSEJSI_SI_fSF_SF_NS4_17integral_constantINS4_4UMMA5MajorELSQ_0EEESR_NSO_INSP_7ScaleInELSS_0EEEST_EEEEEENS4_6LayoutINS5_IJSC_SC_SC_EEENS5_IJNSA_ILi0EEESY_SY_EEEEENS5_IJNS4_10UnderscoreES11_S11_EEEEENS4_18SM100_TMA_2SM_LOADENS4_14ComposedLayoutINS4_7SwizzleILi2ELi4ELi3EEENS4_18smem_ptr_flag_bitsILi8EEENSW_INS5_IJNSA_ILi8EEESG_EEENS5_IJSG_SC_EEEEEEEvNS4_8identityES14_S1E_vS1F_EENS_8epilogue10collective18CollectiveEpilogueINS1H_23Sm100TmaWarpSpecializedILi2ELi2ELi32ELb0ELb0EEEJNS5_IJSG_SF_SG_EEENS5_IJNSW_ISG_SC_EENSW_INS5_IJNSA_ILi32EEESB_EEENS5_IJSC_SG_EEEEEEEESI_SJ_SI_SJ_NS1H_6fusion15FusionCallbacksIS1L_NS1T_17LinearCombinationISI_fSI_fLNS_15FloatRoundStyleE2EEES1M_S1S_JEEENS4_5SM1004TMEM4LOAD26SM100_TMEM_LOAD_32dp32b32xENS4_13SM90_TMA_LOADENS15_INS16_ILi1ELi4ELi3EEES19_NSW_INS5_IJS1A_S1O_EEENS5_IJS1O_SC_EEEEEEENS4_39AutoVectorizingCopyWithAssumedAlignmentILi128EEENS4_14SM90_TMA_STOREES28_S2A_S2A_EEEvvEEEEvNT_6ParamsE:
[----:B------:R-:W1:Y:S01]  /*0000*/  LDC R1, c[0x0][0x37c] ;  /* 0x0000df00ff017b82 */ /* 0x000e620000000800 */
[----:B------:R-:W2:Y:S01]  /*0010*/  S2R R109, SR_TID.X ;  /* 0x00000000006d7919 */ /* 0x000ea20000002100 */
[----:B------:R-:W3:Y:S06]  /*0020*/  LDCU.64 UR6, c[0x0][0x890] ;  /* 0x00011200ff0677ac */ /* 0x000eec0008000a00 */
[----:B------:R-:W4:Y:S01]  /*0030*/  S2UR UR37, SR_CgaCtaId ;  /* 0x00000000002579c3 */ /* 0x000f220000008800 */
[----:B------:R-:W-:Y:S02]  /*0040*/  PRMT R95, RZ, 0x7610, R95 ;  /* 0x00007610ff5f7816 */ /* 0x000fe4000000005f */
[----:B------:R-:W-:Y:S01]  /*0050*/  ELECT P1, URZ, PT ;  /* 0x0000000000ff782f */ /* 0x000fe20003820000 */
[----:B------:R-:W1:Y:S01]  /*0060*/  LDCU.64 UR46, c[0x0][0x358] ;  /* 0x00006b00ff2e77ac */ /* 0x000e620008000a00 */
[----:B---3--:R-:W-:-:S04]  /*0070*/  UISETP.NE.U32.AND UP0, UPT, UR6, URZ, UPT ;  /* 0x000000ff0600728c */ /* 0x008fc8000bf05070 */
[----:B------:R-:W-:Y:S02]  /*0080*/  UISETP.NE.AND.EX UP0, UPT, UR7, URZ, UPT, UP0 ;  /* 0x000000ff0700728c */ /* 0x000fe4000bf05300 */
[----:B----4-:R-:W-:Y:S02]  /*0090*/  ULOP3.LUT UR5, UR37, 0x1, URZ, 0xc0, !UPT ;  /* 0x0000000125057892 */ /* 0x010fe4000f8ec0ff */
[----:B------:R-:W-:Y:S01]  /*00a0*/  ULOP3.LUT UR4, UR37, 0x1, URZ, 0x3c, !UPT ;  /* 0x0000000125047892 */ /* 0x000fe2000f8e3cff */
[----:B--2---:R-:W-:-:S05]  /*00b0*/  SHF.R.U32.HI R102, RZ, 0x5, R109 ;  /* 0x00000005ff667819 */ /* 0x004fca000001166d */
[----:B------:R-:W2:Y:S02]  /*00c0*/  SHFL.IDX PT, R0, R102, RZ, 0x1f ;  /* 0x00001fff66007589 */ /* 0x000ea400000e0000 */
[----:B--2---:R-:W-:Y:S01]  /*00d0*/  R2UR UR10, R0 ;  /* 0x00000000000a72ca */ /* 0x004fe200000e0000 */
[----:B-1----:R-:W-:-:S14]  /*00e0*/  BRA.U UP0, `(.L_x_0) ;  /* 0x00000001002c7547 */ /* 0x002fdc000b800000 */
[----:B------:R-:W1:Y:S02]  /*00f0*/  LDCU.64 UR8, c[0x0][0x888] ;  /* 0x00011100ff0877ac */ /* 0x000e640008000a00 */
[----:B-1----:R-:W-:-:S04]  /*0100*/  UISETP.NE.U32.AND UP0, UPT, UR8, URZ, UPT ;  /* 0x000000ff0800728c */ /* 0x002fc8000bf05070 */
[----:B------:R-:W-:-:S09]  /*0110*/  UISETP.NE.AND.EX UP0, UPT, UR9, URZ, UPT, UP0 ;  /* 0x000000ff0900728c */ /* 0x000fd2000bf05300 */
[----:B------:R-:W-:Y:S05]  /*0120*/  BRA.U !UP0, `(.L_x_1) ;  /* 0x0000000108107547 */ /* 0x000fea000b800000 */
[----:B------:R-:W1:Y:S02]  /*0130*/  LDC.64 R2, c[0x0][0x888] ;  /* 0x00022200ff027b82 */ /* 0x000e640000000a00 */
[----:B-1----:R1:W5:Y:S01]  /*0140*/  LDG.E R49, desc[UR46][R2.64] ;  /* 0x0000002e02317981 */ /* 0x002362000c1e1900 */
[----:B------:R-:W-:Y:S01]  /*0150*/  HFMA2 R95, -RZ, RZ, 0, 5.9604644775390625e-08 ;  /* 0x00000001ff5f7431 */ /* 0x000fe200000001ff */
[----:B------:R-:W-:Y:S05]  /*0160*/  BRA `(.L_x_0) ;  /* 0x00000000000c7947 */ /* 0x000fea0003800000 */
.L_x_1:
[----:B------:R-:W1:Y:S01]  /*0170*/  LDCU UR8, c[0x0][0x880] ;  /* 0x00011000ff0877ac */ /* 0x000e620008000800 */
[----:B------:R-:W-:Y:S01]  /*0180*/  HFMA2 R95, -RZ, RZ, 0, 5.9604644775390625e-08 ;  /* 0x00000001ff5f7431 */ /* 0x000fe200000001ff */
[----:B-1----:R-:W-:-:S07]  /*0190*/  MOV R49, UR8 ;  /* 0x0000000800317c02 */ /* 0x002fce0008000f00 */
.L_x_0:
[----:B------:R-:W2:Y:S02]  /*01a0*/  LDCU.64 UR8, c[0x0][0x8b0] ;  /* 0x00011600ff0877ac */ /* 0x000ea40008000a00 */
[----:B--2---:R-:W-:-:S04]  /*01b0*/  UISETP.NE.U32.AND UP0, UPT, UR8, URZ, UPT ;  /* 0x000000ff0800728c */ /* 0x004fc8000bf05070 */
[----:B------:R-:W-:-:S09]  /*01c0*/  UISETP.NE.AND.EX UP0, UPT, UR9, URZ, UPT, UP0 ;  /* 0x000000ff0900728c */ /* 0x000fd2000bf05300 */
[----:B------:R-:W-:Y:S05]  /*01d0*/  BRA.U UP0, `(.L_x_2) ;  /* 0x0000000100247547 */ /* 0x000fea000b800000 */
[----:B------:R-:W2:Y:S02]  /*01e0*/  LDCU.64 UR8, c[0x0][0x8a8] ;  /* 0x00011500ff0877ac */ /* 0x000ea40008000a00 */
[----:B--2---:R-:W-:-:S04]  /*01f0*/  UISETP.NE.U32.AND UP0, UPT, UR8, URZ, UPT ;  /* 0x000000ff0800728c */ /* 0x004fc8000bf05070 */
[----:B------:R-:W-:-:S09]  /*0200*/  UISETP.NE.AND.EX UP0, UPT, UR9, URZ, UPT, UP0 ;  /* 0x000000ff0900728c */ /* 0x000fd2000bf05300 */
[----:B------:R-:W-:Y:S05]  /*0210*/  BRA.U !UP0, `(.L_x_3) ;  /* 0x00000001080c7547 */ /* 0x000fea000b800000 */
[----:B------:R-:W2:Y:S02]  /*0220*/  LDC.64 R46, c[0x0][0x8a8] ;  /* 0x00022a00ff2e7b82 */ /* 0x000ea40000000a00 */
[----:B--2---:R2:W5:Y:S01]  /*0230*/  LDG.E R46, desc[UR46][R46.64] ;  /* 0x0000002e2e2e7981 */ /* 0x004562000c1e1900 */
[----:B------:R-:W-:Y:S05]  /*0240*/  BRA `(.L_x_2) ;  /* 0x0000000000087947 */ /* 0x000fea0003800000 */
.L_x_3:
[----:B------:R-:W2:Y:S02]  /*0250*/  LDCU UR8, c[0x0][0x8a0] ;  /* 0x00011400ff0877ac */ /* 0x000ea40008000800 */
[----:B--2---:R-:W-:Y:S02]  /*0260*/  MOV R46, UR8 ;  /* 0x00000008002e7c02 */ /* 0x004fe40008000f00 */
.L_x_2:
[----:B------:R-:W-:Y:S01]  /*0270*/  IMAD.U32 R0, RZ, RZ, UR10 ;  /* 0x0000000aff007e24 */ /* 0x000fe2000f8e00ff */
[----:B------:R-:W-:Y:S04]  /*0280*/  BSSY.RECONVERGENT B0, `(.L_x_4) ;  /* 0x000000c000007945 */ /* 0x000fe80003800200 */
[C---:B------:R-:W-:Y:S02]  /*0290*/  ISETP.NE.OR P2, PT, R0.reuse, 0x1, !P1 ;  /* 0x000000010000780c */ /* 0x040fe40004f45670 */
[----:B------:R-:W-:-:S11]  /*02a0*/  ISETP.NE.OR P0, PT, R0, 0x3, !P1 ;  /* 0x000000030000780c */ /* 0x000fd60004f05670 */
[----:B------:R-:W-:Y:S05]  /*02b0*/  @P2 BRA `(.L_x_5) ;  /* 0x0000000000202947 */ /* 0x000fea0003800000 */
[----:B------:R-:W3:Y:S02]  /*02c0*/  LDCU.64 UR8, c[0x0][0x348] ;  /* 0x00006900ff0877ac */ /* 0x000ee40008000a00 */
[----:B---3--:R-:W-:Y:S02]  /*02d0*/  UIADD3 UR12, UP1, UPT, UR8, 0x80, URZ ;  /* 0x00000080080c7890 */ /* 0x008fe4000ff3e0ff */
[----:B------:R-:W-:Y:S02]  /*02e0*/  UIADD3 UR8, UP0, UPT, UR8, 0x180, URZ ;  /* 0x0000018008087890 */ /* 0x000fe4000ff1e0ff */
[----:B------:R-:W-:Y:S02]  /*02f0*/  UIADD3.X UR13, UPT, UPT, URZ, UR9, URZ, UP1, !UPT ;  /* 0x00000009ff0d7290 */ /* 0x000fe40008ffe4ff */
[----:B------:R-:W-:-:S07]  /*0300*/  UIADD3.X UR9, UPT, UPT, URZ, UR9, URZ, UP0, !UPT ;  /* 0x00000009ff097290 */ /* 0x000fce00087fe4ff */
[----:B------:R3:W-:Y:S02]  /*0310*/  UTMACCTL.PF [UR12] ;  /* 0x000000000c0079b9 */ /* 0x0007e40008040000 */
[----:B------:R3:W-:Y:S02]  /*0320*/  UTMACCTL.PF [UR8] ;  /* 0x00000000080079b9 */ /* 0x0007e40008040000 */
[----:B---3--:R-:W-:Y:S01]  /*0330*/  NOP ;  /* 0x0000000000007918 */ /* 0x008fe20000000000 */
.L_x_5:
[----:B------:R-:W-:Y:S05]  /*0340*/  BSYNC.RECONVERGENT B0 ;  /* 0x0000000000007941 */ /* 0x000fea0003800200 */
.L_x_4:
[----:B------:R-:W-:Y:S04]  /*0350*/  BSSY.RECONVERGENT B0, `(.L_x_6) ;  /* 0x000000a000007945 */ /* 0x000fe80003800200 */
        /* <DEDUP_REMOVED lines=9> */
.L_x_7:
[----:B------:R-:W-:Y:S05]  /*03f0*/  BSYNC.RECONVERGENT B0 ;  /* 0x0000000000007941 */ /* 0x000fea0003800200 */
.L_x_6:
[----:B------:R-:W3:Y:S01]  /*0400*/  LDCU.64 UR8, c[0x0][0x888] ;  /* 0x00011100ff0877ac */ /* 0x000ee20008000a00 */
[----:B------:R-:W-:Y:S02]  /*0410*/  UISETP.EQ.U32.AND UP1, UPT, UR6, URZ, UPT ;  /* 0x000000ff0600728c */ /* 0x000fe4000bf22070 */
[----:B------:R-:W-:Y:S02]  /*0420*/  UPLOP3.LUT UP5, UPT, UPT, UPT, UPT, 0x80, 0x8 ;  /* 0x000000000008789c */ /* 0x000fe40003faf070 */
[----:B---3--:R-:W-:-:S04]  /*0430*/  UISETP.NE.U32.AND UP0, UPT, UR8, URZ, UPT ;  /* 0x000000ff0800728c */ /* 0x008fc8000bf05070 */
[----:B------:R-:W-:-:S04]  /*0440*/  UISETP.NE.AND.EX UP0, UPT, UR9, URZ, UPT, UP0 ;  /* 0x000000ff0900728c */ /* 0x000fc8000bf05300 */
[----:B------:R-:W-:-:S04]  /*0450*/  UISETP.EQ.OR.EX UP2, UPT, UR7, URZ, !UP0, UP1 ;  /* 0x000000ff0700728c */ /* 0x000fc8000c742710 */
[----:B------:R-:W-:-:S05]  /*0460*/  UP2UR UR50, UPR, URZ, 0x4 ;  /* 0x00000004ff327883 */ /* 0x000fca0008000000 */
[----:B------:R-:W-:Y:S07]  /*0470*/  BRA.U !UP2, `(.L_x_8) ;  /* 0x000000010a207547 */ /* 0x000fee000b800000 */
[----:B------:R-:W-:Y:S01]  /*0480*/  UISETP.NE.U32.AND UP2, UPT, UR6, URZ, UPT ;  /* 0x000000ff0600728c */ /* 0x000fe2000bf45070 */
[----:B-----5:R-:W-:Y:S01]  /*0490*/  FSETP.NEU.AND P0, PT, R49, RZ, PT ;  /* 0x000000ff3100720b */ /* 0x020fe20003f0d000 */
[----:B------:R-:W-:Y:S02]  /*04a0*/  USEL UR6, URZ, 0xffffffff, UP0 ;  /* 0xffffffffff067887 */ /* 0x000fe40008000000 */
[----:B------:R-:W-:-:S10]  /*04b0*/  UISETP.NE.AND.EX UP2, UPT, UR7, URZ, UPT, UP2 ;  /* 0x000000ff0700728c */ /* 0x000fd4000bf45320 */
[----:B------:R-:W-:Y:S01]  /*04c0*/  VOTEU.ANY UP1, P0 ;  /* 0x0000000000ff7886 */ /* 0x000fe20000020100 */
[----:B------:R-:W-:-:S04]  /*04d0*/  @!UP2 USEL UR6, URZ, 0xffffffff, UP1 ;  /* 0xffffffffff06a887 */ /* 0x000fc80008800000 */
[----:B------:R-:W-:-:S04]  /*04e0*/  ULOP3.LUT UR6, UR6, 0x1, URZ, 0xc0, !UPT ;  /* 0x0000000106067892 */ /* 0x000fc8000f8ec0ff */
[----:B------:R-:W-:-:S11]  /*04f0*/  UISETP.NE.U32.AND UP5, UPT, UR6, 0x1, UPT ;  /* 0x000000010600788c */ /* 0x000fd6000bfa5070 */
.L_x_8:
[----:B------:R-:W3:Y:S01]  /*0500*/  SHFL.IDX PT, R0, R102, RZ, 0x1f ;  /* 0x00001fff66007589 */ /* 0x000ee200000e0000 */
[----:B------:R-:W-:-:S04]  /*0510*/  UISETP.NE.AND UP1, UPT, UR10, 0x2, UPT ;  /* 0x000000020a00788c */ /* 0x000fc8000bf25270 */
[----:B------:R-:W-:Y:S02]  /*0520*/  UISETP.EQ.AND UP2, UPT, UR5, URZ, !UP1 ;  /* 0x000000ff0500728c */ /* 0x000fe4000cf42270 */
[----:B------:R-:W-:-:S04]  /*0530*/  USEL UR6, URZ, 0x1, UP1 ;  /* 0x00000001ff067887 */ /* 0x000fc80008800000 */
[----:B------:R-:W-:Y:S02]  /*0540*/  PLOP3.LUT P5, PT, P1, PT, UP2, 0x80, 0x8 ;  /* 0x000000000008781c */ /* 0x000fe40000faf028 */
[----:B---3--:R-:W-:-:S13]  /*0550*/  ISETP.NE.AND P0, PT, R0, RZ, PT ;  /* 0x000000ff0000720c */ /* 0x008fda0003f05270 */
[----:B------:R-:W-:Y:S05]  /*0560*/  @P0 BRA `(.L_x_9) ;  /* 0x0000000400000947 */ /* 0x000fea0003800000 */
[----:B------:R-:W-:Y:S01]  /*0570*/  ELECT P0, URZ, PT ;  /* 0x0000000000ff782f */ /* 0x000fe20003800000 */
[----:B------:R-:W-:-:S12]  /*0580*/  BSSY.RECONVERGENT B0, `(.L_x_9) ;  /* 0x000003e000007945 */ /* 0x000fd80003800200 */
[----:B------:R-:W-:Y:S05]  /*0590*/  @!P0 BRA `(.L_x_10) ;  /* 0x0000000000f08947 */ /* 0x000fea0003800000 */
[----:B------:R-:W-:Y:S01]  /*05a0*/  UMOV UR8, 0x400 ;  /* 0x0000040000087882 */ /* 0x000fe20000000000 */
[----:B------:R-:W-:Y:S01]  /*05b0*/  UMOV UR7, 0x1 ;  /* 0x0000000100077882 */ /* 0x000fe20000000000 */
[----:B------:R-:W-:Y:S02]  /*05c0*/  ULEA UR8, UR37, UR8, 0x18 ;  /* 0x0000000825087291 */ /* 0x000fe4000f8ec0ff */
[----:B------:R-:W-:-:S04]  /*05d0*/  UIADD3 UR12, UPT, UPT, -UR7, 0x100000, URZ ;  /* 0x00100000070c7890 */ /* 0x000fc8000fffe1ff */
[----:B------:R-:W-:Y:S02]  /*05e0*/  USHF.L.U32 UR13, UR12, 0xb, URZ ;  /* 0x0000000b0c0d7899 */ /* 0x000fe400080006ff */
[----:B------:R-:W-:Y:S01]  /*05f0*/  USHF.L.U32 UR12, UR12, 0x1, URZ ;  /* 0x000000010c0c7899 */ /* 0x000fe200080006ff */
[----:B------:R-:W3:Y:S11]  /*0600*/  FENCE.VIEW.ASYNC.S ;  /* 0x00000000000073c6 */ /* 0x000ef60000000000 */
[----:B---3--:R3:W4:Y:S01]  /*0610*/  SYNCS.EXCH.64 URZ, [UR8], UR12 ;  /* 0x0000000c08ff75b2 */ /* 0x0087220008000100 */
[----:B------:R3:W1:Y:S01]  /*0620*/  SYNCS.EXCH.64 URZ, [UR8+0xd0], UR12 ;  /* 0x0000d00c08ff75b2 */ /* 0x0006620008000100 */
        /* <DEDUP_REMOVED lines=49> */
[----:B------:R3:W1:Y:S02]  /*0940*/  SYNCS.EXCH.64 URZ, [UR8+0x198], UR12 ;  /* 0x0001980c08ff75b2 */ /* 0x0006640008000100 */
[----:B---34-:R-:W-:Y:S01]  /*0950*/  NOP ;  /* 0x0000000000007918 */ /* 0x018fe20000000000 */
.L_x_10:
[----:B------:R-:W-:Y:S05]  /*0960*/  BSYNC.RECONVERGENT B0 ;  /* 0x0000000000007941 */ /* 0x000fea0003800200 */
.L_x_9:
[----:B------:R-:W3:Y:S01]  /*0970*/  SHFL.IDX PT, R0, R102, RZ, 0x1f ;  /* 0x00001fff66007589 */ /* 0x000ee200000e0000 */
[----:B------:R-:W-:Y:S01]  /*0980*/  NOP ;  /* 0x0000000000007918 */ /* 0x000fe20000000000 */
[----:B---3--:R-:W-:-:S13]  /*0990*/  ISETP.NE.AND P0, PT, R0, 0x1, PT ;  /* 0x000000010000780c */ /* 0x008fda0003f05270 */
[----:B------:R-:W-:Y:S05]  /*09a0*/  @P0 BRA `(.L_x_11) ;  /* 0x0000000000440947 */ /* 0x000fea0003800000 */
[----:B------:R-:W-:Y:S01]  /*09b0*/  UMOV UR9, 0x400 ;  /* 0x0000040000097882 */ /* 0x000fe20000000000 */
[----:B------:R-:W-:Y:S01]  /*09c0*/  UMOV UR8, 0x20 ;  /* 0x0000002000087882 */ /* 0x000fe20000000000 */
[----:B------:R-:W-:Y:S01]  /*09d0*/  UMOV UR7, 0x80 ;  /* 0x0000008000077882 */ /* 0x000fe20000000000 */
[----:B------:R-:W-:Y:S02]  /*09e0*/  ULEA UR9, UR37, UR9, 0x18 ;  /* 0x0000000925097291 */ /* 0x000fe4000f8ec0ff */
[----:B------:R-:W-:-:S04]  /*09f0*/  UIADD3 UR12, UPT, UPT, -UR8, 0x100000, URZ ;  /* 0x00100000080c7890 */ /* 0x000fc8000fffe1ff */
[----:B------:R-:W-:Y:S02]  /*0a00*/  USHF.L.U32 UR13, UR12, 0xb, URZ ;  /* 0x0000000b0c0d7899 */ /* 0x000fe400080006ff */
[----:B------:R-:W-:Y:S02]  /*0a10*/  USHF.L.U32 UR12, UR12, 0x1, URZ ;  /* 0x000000010c0c7899 */ /* 0x000fe400080006ff */
[----:B------:R-:W-:-:S04]  /*0a20*/  UIADD3 UR14, UPT, UPT, -UR7, 0x100000, URZ ;  /* 0x00100000070e7890 */ /* 0x000fc8000fffe1ff */
[----:B------:R-:W-:Y:S02]  /*0a30*/  USHF.L.U32 UR15, UR14, 0xb, URZ ;  /* 0x0000000b0e0f7899 */ /* 0x000fe400080006ff */
[----:B------:R-:W-:Y:S01]  /*0a40*/  USHF.L.U32 UR14, UR14, 0x1, URZ ;  /* 0x000000010e0e7899 */ /* 0x000fe200080006ff */
[----:B------:R-:W-:Y:S01]  /*0a50*/  ELECT P0, URZ, PT ;  /* 0x0000000000ff782f */ /* 0x000fe20003800000 */
[----:B------:R-:W3:Y:S02]  /*0a60*/  FENCE.VIEW.ASYNC.S ;  /* 0x00000000000073c6 */ /* 0x000ee40000000000 */
[----:B---3--:R3:W4:Y:S08]  /*0a70*/  SYNCS.EXCH.64 URZ, [UR9+0x1a0], UR12 ;  /* 0x0001a00c09ff75b2 */ /* 0x0087300008000100 */
[----:B------:R3:W1:Y:S01]  /*0a80*/  SYNCS.EXCH.64 URZ, [UR9+0x1b0], UR14 ;  /* 0x0001b00e09ff75b2 */ /* 0x0006620008000100 */
[----:B------:R3:W1:Y:S01]  /*0a90*/  SYNCS.EXCH.64 URZ, [UR9+0x1a8], UR12 ;  /* 0x0001a80c09ff75b2 */ /* 0x0006620008000100 */
[----:B------:R3:W1:Y:S01]  /*0aa0*/  SYNCS.EXCH.64 URZ, [UR9+0x1b8], UR14 ;  /* 0x0001b80e09ff75b2 */ /* 0x0006620008000100 */
[----:B------:R-:W-:Y:S01]  /*0ab0*/  NOP ;  /* 0x0000000000007918 */ /* 0x000fe20000000000 */
.L_x_11:
[----:B------:R-:W2:Y:S01]  /*0ac0*/  SHFL.IDX PT, R0, R102, RZ, 0x1f ;  /* 0x00001fff66007589 */ /* 0x000ea200000e0000 */
[----:B------:R-:W-:Y:S01]  /*0ad0*/  NOP ;  /* 0x0000000000007918 */ /* 0x000fe20000000000 */
[----:B--2---:R-:W-:-:S13]  /*0ae0*/  ISETP.NE.AND P0, PT, R0, 0x3, PT ;  /* 0x000000030000780c */ /* 0x004fda0003f05270 */
[----:B------:R-:W-:Y:S05]  /*0af0*/  @P0 BRA `(.L_x_12) ;  /* 0x00000000002c0947 */ /* 0x000fea0003800000 */
[----:B------:R-:W-:Y:S01]  /*0b00*/  UMOV UR8, 0x400 ;  /* 0x0000040000087882 */ /* 0x000fe20000000000 */
[----:B------:R-:W-:Y:S01]  /*0b10*/  UMOV UR7, 0x20 ;  /* 0x0000002000077882 */ /* 0x000fe20000000000 */
[----:B------:R-:W-:Y:S02]  /*0b20*/  ULEA UR8, UR37, UR8, 0x18 ;  /* 0x0000000825087291 */ /* 0x000fe4000f8ec0ff */
[----:B---3--:R-:W-:-:S04]  /*0b30*/  UIADD3 UR12, UPT, UPT, -UR7, 0x100000, URZ ;  /* 0x00100000070c7890 */ /* 0x008fc8000fffe1ff */
[----:B------:R-:W-:Y:S02]  /*0b40*/  USHF.L.U32 UR13, UR12, 0xb, URZ ;  /* 0x0000000b0c0d7899 */ /* 0x000fe400080006ff */
[----:B------:R-:W-:Y:S01]  /*0b50*/  USHF.L.U32 UR12, UR12, 0x1, URZ ;  /* 0x000000010c0c7899 */ /* 0x000fe200080006ff */
[----:B------:R-:W-:Y:S01]  /*0b60*/  ELECT P0, URZ, PT ;  /* 0x0000000000ff782f */ /* 0x000fe20003800000 */
[----:B------:R-:W2:Y:S10]  /*0b70*/  FENCE.VIEW.ASYNC.S ;  /* 0x00000000000073c6 */ /* 0x000eb40000000000 */
[----:B--2---:R2:W3:Y:S01]  /*0b80*/  SYNCS.EXCH.64 URZ, [UR8+0x1c0], UR12 ;  /* 0x0001c00c08ff75b2 */ /* 0x0044e20008000100 */
[----:B------:R2:W1:Y:S01]  /*0b90*/  SYNCS.EXCH.64 URZ, [UR8+0x1c8], UR12 ;  /* 0x0001c80c08ff75b2 */ /* 0x0004620008000100 */
[----:B------:R-:W-:Y:S01]  /*0ba0*/  NOP ;  /* 0x0000000000007918 */ /* 0x000fe20000000000 */
.L_x_12:
[----:B------:R-:W4:Y:S01]  /*0bb0*/  SHFL.IDX PT, R0, R102, RZ, 0x1f ;  /* 0x00001fff66007589 */ /* 0x000f2200000e0000 */
[----:B------:R-:W-:Y:S01]  /*0bc0*/  NOP ;  /* 0x0000000000007918 */ /* 0x000fe20000000000 */
[----:B----4-:R-:W-:-:S13]  /*0bd0*/  ISETP.NE.AND P0, PT, R0, 0x4, PT ;  /* 0x000000040000780c */ /* 0x010fda0003f05270 */
[----:B------:R-:W-:Y:S05]  /*0be0*/  @P0 BRA `(.L_x_13) ;  /* 0x0000000000480947 */ /* 0x000fea0003800000 */
[----:B---3--:R-:W-:Y:S01]  /*0bf0*/  UMOV UR9, 0x1e0 ;  /* 0x000001e000097882 */ /* 0x008fe20000000000 */
[----:B--2---:R-:W-:Y:S01]  /*0c00*/  UMOV UR8, 0x400 ;  /* 0x0000040000087882 */ /* 0x004fe20000000000 */
[----:B------:R-:W-:Y:S01]  /*0c10*/  USEL UR9, UR9, 0x1a0, UP5 ;  /* 0x000001a009097887 */ /* 0x000fe2000a800000 */
        /* <DEDUP_REMOVED lines=9> */
[----:B------:R-:W2:Y:S02]  /*0cb0*/  FENCE.VIEW.ASYNC.S ;  /* 0x00000000000073c6 */ /* 0x000ea40000000000 */
[----:B--2---:R4:W2:Y:S08]  /*0cc0*/  SYNCS.EXCH.64 URZ, [UR8+0x1d0], UR12 ;  /* 0x0001d00c08ff75b2 */ /* 0x0048b00008000100 */
[----:B------:R4:W3:Y:S01]  /*0cd0*/  SYNCS.EXCH.64 URZ, [UR8+0x1e0], UR14 ;  /* 0x0001e00e08ff75b2 */ /* 0x0008e20008000100 */
[----:B------:R4:W1:Y:S01]  /*0ce0*/  SYNCS.EXCH.64 URZ, [UR8+0x1d8], UR12 ;  /* 0x0001d80c08ff75b2 */ /* 0x0008620008000100 */
[----:B------:R4:W1:Y:S02]  /*0cf0*/  SYNCS.EXCH.64 URZ, [UR8+0x1e8], UR14 ;  /* 0x0001e80e08ff75b2 */ /* 0x0008640008000100 */
[----:B----4-:R-:W-:Y:S01]  /*0d00*/  NOP ;  /* 0x0000000000007918 */ /* 0x010fe20000000000 */
.L_x_13:
[----:B------:R-:W4:Y:S01]  /*0d10*/  SHFL.IDX PT, R0, R102, RZ, 0x1f ;  /* 0x00001fff66007589 */ /* 0x000f2200000e0000 */
[----:B------:R-:W-:Y:S01]  /*0d20*/  NOP ;  /* 0x0000000000007918 */ /* 0x000fe20000000000 */
[----:B----4-:R-:W-:-:S13]  /*0d30*/  ISETP.NE.AND P0, PT, R0, 0x5, PT ;  /* 0x000000050000780c */ /* 0x010fda0003f05270 */
[----:B------:R-:W-:Y:S05]  /*0d40*/  @P0 BRA `(.L_x_14) ;  /* 0x0000000000540947 */ /* 0x000fea0003800000 */
[----:B---3--:R-:W-:Y:S01]  /*0d50*/  UMOV UR9, 0x400 ;  /* 0x0000040000097882 */ /* 0x008fe20000000000 */
[----:B--2---:R-:W-:Y:S01]  /*0d60*/  UMOV UR8, 0x1 ;  /* 0x0000000100087882 */ /* 0x004fe20000000000 */
        /* <DEDUP_REMOVED lines=13> */
[----:B------:R4:W1:Y:S01]  /*0e40*/  SYNCS.EXCH.64 URZ, [UR9+0x218], UR14 ;  /* 0x0002180e09ff75b2 */ /* 0x0008620008000100 */
[----:B------:R4:W1:Y:S01]  /*0e50*/  SYNCS.EXCH.64 URZ, [UR9+0x200], UR12 ;  /* 0x0002000c09ff75b2 */ /* 0x0008620008000100 */
[----:B------:R4:W1:Y:S01]  /*0e60*/  SYNCS.EXCH.64 URZ, [UR9+0x220], UR14 ;  /* 0x0002200e09ff75b2 */ /* 0x0008620008000100 */
[----:B------:R4:W1:Y:S01]  /*0e70*/  SYNCS.EXCH.64 URZ, [UR9+0x208], UR12 ;  /* 0x0002080c09ff75b2 */ /* 0x0008620008000100 */
[----:B------:R4:W1:Y:S02]  /*0e80*/  SYNCS.EXCH.64 URZ, [UR9+0x228], UR14 ;  /* 0x0002280e09ff75b2 */ /* 0x0008640008000100 */
[----:B----4-:R-:W-:Y:S01]  /*0e90*/  NOP ;  /* 0x0000000000007918 */ /* 0x010fe20000000000 */
.L_x_14:
[----:B------:R-:W4:Y:S01]  /*0ea0*/  SHFL.IDX PT, R0, R102, RZ, 0x1f ;  /* 0x00001fff66007589 */ /* 0x000f2200000e0000 */
[----:B------:R-:W-:Y:S01]  /*0eb0*/  ISETP.NE.OR P1, PT, RZ, UR10, !P1 ;  /* 0x0000000aff007c0c */ /* 0x000fe2000cf25670 */
[----:B------:R-:W-:Y:S01]  /*0ec0*/  NOP ;  /* 0x0000000000007918 */ /* 0x000fe20000000000 */
[----:B----4-:R-:W-:-:S13]  /*0ed0*/  ISETP.NE.AND P0, PT, R0, 0x3, PT ;  /* 0x000000030000780c */ /* 0x010fda0003f05270 */
[----:B------:R-:W-:Y:S05]  /*0ee0*/  @P0 BRA `(.L_x_15) ;  /* 0x0000000000340947 */ /* 0x000fea0003800000 */
[----:B--2---:R-:W-:Y:S01]  /*0ef0*/  UMOV UR8, 0x400 ;  /* 0x0000040000087882 */ /* 0x004fe20000000000 */
[----:B------:R-:W-:Y:S01]  /*0f00*/  UMOV UR7, 0x20 ;  /* 0x0000002000077882 */ /* 0x000fe20000000000 */
[----:B------:R-:W-:Y:S02]  /*0f10*/  ULEA UR8, UR37, UR8, 0x18 ;  /* 0x0000000825087291 */ /* 0x000fe4000f8ec0ff */
[----:B---3--:R-:W-:-:S04]  /*0f20*/  UIADD3 UR12, UPT, UPT, -UR7, 0x100000, URZ ;  /* 0x00100000070c7890 */ /* 0x008fc8000fffe1ff */
[----:B------:R-:W-:Y:S02]  /*0f30*/  USHF.L.U32 UR13, UR12, 0xb, URZ ;  /* 0x0000000b0c0d7899 */ /* 0x000fe400080006ff */
[----:B------:R-:W-:Y:S01]  /*0f40*/  USHF.L.U32 UR12, UR12, 0x1, URZ ;  /* 0x000000010c0c7899 */ /* 0x000fe200080006ff */
[----:B------:R-:W-:Y:S01]  /*0f50*/  ELECT P0, URZ, PT ;  /* 0x0000000000ff782f */ /* 0x000fe20003800000 */
[----:B------:R-:W2:Y:S10]  /*0f60*/  FENCE.VIEW.ASYNC.S ;  /* 0x00000000000073c6 */ /* 0x000eb40000000000 */
[----:B--2---:R4:W2:Y:S01]  /*0f70*/  SYNCS.EXCH.64 URZ, [UR8+0x230], UR12 ;  /* 0x0002300c08ff75b2 */ /* 0x0048a20008000100 */
[----:B------:R4:W3:Y:S01]  /*0f80*/  SYNCS.EXCH.64 URZ, [UR8+0x240], UR12 ;  /* 0x0002400c08ff75b2 */ /* 0x0008e20008000100 */
[----:B------:R4:W1:Y:S01]  /*0f90*/  SYNCS.EXCH.64 URZ, [UR8+0x238], UR12 ;  /* 0x0002380c08ff75b2 */ /* 0x0008620008000100 */
[----:B------:R4:W1:Y:S02]  /*0fa0*/  SYNCS.EXCH.64 URZ, [UR8+0x248], UR12 ;  /* 0x0002480c08ff75b2 */ /* 0x0008640008000100 */
[----:B----4-:R-:W-:Y:S01]  /*0fb0*/  NOP ;  /* 0x0000000000007918 */ /* 0x010fe20000000000 */
.L_x_15:
[----:B------:R-:W-:Y:S01]  /*0fc0*/  VOTEU.ALL UP1, P1 ;  /* 0x0000000000ff7886 */ /* 0x000fe20000820000 */
[----:B--2---:R-:W2:Y:S01]  /*0fd0*/  LDCU UR8, c[0x0][0x36c] ;  /* 0x00006d80ff0877ac */ /* 0x004ea20008000800 */
[----:B------:R-:W-:Y:S01]  /*0fe0*/  NOP ;  /* 0x0000000000007918 */ /* 0x000fe20000000000 */
[----:B------:R-:W-:Y:S01]  /*0ff0*/  LOP3.LUT R10, R109, 0x1f, RZ, 0xc0, !PT ;  /* 0x0000001f6d0a7812 */ /* 0x000fe200078ec0ff */
[----:B---3--:R-:W-:Y:S01]  /*1000*/  UMOV UR12, 0x20 ;  /* 0x00000020000c7882 */ /* 0x008fe20000000000 */
[----:B------:R-:W-:Y:S01]  /*1010*/  @!UP1 UMOV UR7, 0x400 ;  /* 0x0000040000079882 */ /* 0x000fe20000000000 */
[----:B------:R-:W-:-:S04]  /*1020*/  @!UP1 UIADD3 UR12, UPT, UPT, -UR12, 0x100000, URZ ;  /* 0x001000000c0c9890 */ /* 0x000fc8000fffe1ff */
[----:B------:R-:W-:Y:S02]  /*1030*/  @!UP1 USHF.L.U32 UR13, UR12, 0xb, URZ ;  /* 0x0000000b0c0d9899 */ /* 0x000fe400080006ff */
[----:B------:R-:W-:Y:S02]  /*1040*/  @!UP1 USHF.L.U32 UR12, UR12, 0x1, URZ ;  /* 0x000000010c0c9899 */ /* 0x000fe400080006ff */
[----:B------:R-:W-:Y:S01]  /*1050*/  @!UP1 ULEA UR7, UR37, UR7, 0x18 ;  /* 0x0000000725079291 */ /* 0x000fe2000f8ec0ff */
[----:B------:R-:W-:Y:S01]  /*1060*/  VOTEU.ALL UP1, P1 ;  /* 0x0000000000ff7886 */ /* 0x000fe20000820000 */
[----:B------:R-:W-:Y:S01]  /*1070*/  UISETP.NE.AND UP4, UPT, UR10, URZ, UPT ;  /* 0x000000ff0a00728c */ /* 0x000fe2000bf85270 */
[----:B------:R-:W3:Y:S09]  /*1080*/  FENCE.VIEW.ASYNC.S ;  /* 0x00000000000073c6 */ /* 0x000ef20000000000 */
[----:B---3--:R3:W4:Y:S01]  /*1090*/  @!UP1 SYNCS.EXCH.64 URZ, [UR7+0x250], UR12 ;  /* 0x0002500c07ff95b2 */ /* 0x0087220008000100 */
[----:B--2---:R-:W-:-:S09]  /*10a0*/  UISETP.EQ.U32.AND UP1, UPT, UR8, 0x1, UPT ;  /* 0x000000010800788c */ /* 0x004fd2000bf22070 */
[----:B------:R-:W-:Y:S05]  /*10b0*/  BRA.U !UP1, `(.L_x_16) ;  /* 0x0000000109087547 */ /* 0x000fea000b800000 */
[----:B-1--4-:R-:W-:Y:S01]  /*10c0*/  UCGABAR_ARV ;  /* 0x00000000000079c7 */ /* 0x012fe20008000000 */
[----:B------:R-:W-:Y:S05]  /*10d0*/  BRA `(.L_x_17) ;  /* 0x0000000000047947 */ /* 0x000fea0003800000 */
.L_x_16:
[----:B-1--4-:R-:W-:Y:S01]  /*10e0*/  NOP ;  /* 0x0000000000007918 */ /* 0x012fe20000000000 */
.L_x_17:
[----:B------:R-:W1:Y:S01]  /*10f0*/  S2R R11, SR_CTAID.X ;  /* 0x00000000000b7919 */ /* 0x000e620000002500 */
[----:B------:R-:W-:-:S05]  /*1100*/  CS2R.32 R96, SR_CgaSize ;  /* 0x0000000000607805 */ /* 0x000fca0000008a00 */
[----:B------:R-:W-:-:S05]  /*1110*/  IMAD R96, R96, -0xa0, RZ ;  /* 0xffffff6060607824 */ /* 0x000fca00078e02ff */
[----:B------:R-:W-:-:S14]  /*1120*/  R2UR UR8, R96 ;  /* 0x00000000600872ca */ /* 0x000fdc00000e0000 */
[----:B------:R-:W2:Y:S01]  /*1130*/  LDCU UR8, c[0x0][UR8+0x2b0] ;  /* 0x00005600080877ac */ /* 0x000ea20008000800 */
[----:B------:R-:W-:-:S05]  /*1140*/  CS2R.32 R0, SR_CgaSize ;  /* 0x0000000000007805 */ /* 0x000fca0000008a00 */
[----:B------:R-:W-:-:S06]  /*1150*/  IMAD R0, R0, -0xa0, RZ ;  /* 0xffffff6000007824 */ /* 0x000fcc00078e02ff */
[----:B------:R-:W4:Y:S01]  /*1160*/  LDC R0, c[0x0][R0+0x2a0] ;  /* 0x0000a80000007b82 */ /* 0x000f220000000800 */
[----:B------:R-:W-:Y:S01]  /*1170*/  PRMT R8, RZ, 0x7610, R8 ;  /* 0x00007610ff087816 */ /* 0x000fe20000000008 */
[----:B------:R-:W2:Y:S01]  /*1180*/  S2R R20, SR_CTAID.Y ;  /* 0x0000000000147919 */ /* 0x000ea20000002600 */
[----:B------:R-:W-:-:S05]  /*1190*/  CS2R.32 R96, SR_CgaSize ;  /* 0x0000000000607805 */ /* 0x000fca0000008a00 */
[----:B------:R-:W-:-:S05]  /*11a0*/  IMAD R96, R96, -0xa0, RZ ;  /* 0xffffff6060607824 */ /* 0x000fca00078e02ff */
[----:B---3--:R-:W-:-:S14]  /*11b0*/  R2UR UR7, R96 ;  /* 0x00000000600772ca */ /* 0x008fdc00000e0000 */
[----:B------:R-:W3:Y:S01]  /*11c0*/  LDCU UR7, c[0x0][UR7+0x2b4] ;  /* 0x00005680070777ac */ /* 0x000ee20008000800 */
[----:B------:R-:W-:Y:S01]  /*11d0*/  UISETP.NE.AND UP2, UPT, UR10, 0x2, UPT ;  /* 0x000000020a00788c */ /* 0x000fe2000bf45270 */
[----:B------:R-:W2:Y:S01]  /*11e0*/  LDC R9, c[0x0][0xb24] ;  /* 0x0002c900ff097b82 */ /* 0x000ea20000000800 */
[----:B------:R-:W-:-:S05]  /*11f0*/  CS2R.32 R94, SR_CgaSize ;  /* 0x00000000005e7805 */ /* 0x000fca0000008a00 */
[----:B------:R-:W-:-:S06]  /*1200*/  IMAD R94, R94, -0xa0, RZ ;  /* 0xffffff605e5e7824 */ /* 0x000fcc00078e02ff */
[----:B------:R-:W4:Y:S08]  /*1210*/  LDC R94, c[0x0][R94+0x2a4] ;  /* 0x0000a9005e5e7b82 */ /* 0x000f300000000800 */
[----:B------:R-:W4:Y:S01]  /*1220*/  LDC R40, c[0x0][0xb24] ;  /* 0x0002c900ff287b82 */ /* 0x000f220000000800 */
[----:B-1----:R-:W-:Y:S01]  /*1230*/  I2FP.F32.U32 R4, R11 ;  /* 0x0000000b00047245 */ /* 0x002fe20000201000 */
[----:B------:R-:W-:-:S06]  /*1240*/  IMAD.MOV.U32 R21, RZ, RZ, R11 ;  /* 0x000000ffff157224 */ /* 0x000fcc00078e000b */
[----:B------:R-:W1:Y:S01]  /*1250*/  S2UR UR36, SR_CTAID.Z ;  /* 0x00000000002479c3 */ /* 0x000e620000002700 */
[----:B--2---:R-:W-:Y:S02]  /*1260*/  ISETP.GE.AND P0, PT, R9, 0x1, PT ;  /* 0x000000010900780c */ /* 0x004fe40003f06270 */
[----:B------:R-:W-:Y:S01]  /*1270*/  I2FP.F32.U32 R2, R20 ;  /* 0x0000001400027245 */ /* 0x000fe20000201000 */
[----:B------:R-:W-:-:S04]  /*1280*/  FMUL R4, R4, UR8 ;  /* 0x0000000804047c20 */ /* 0x000fc80008400000 */
[----:B---3--:R-:W-:Y:S01]  /*1290*/  FMUL R2, R2, UR7 ;  /* 0x0000000702027c20 */ /* 0x008fe20008400000 */
[----:B------:R-:W2:Y:S01]  /*12a0*/  F2I.U32.TRUNC.NTZ R96, R4 ;  /* 0x0000000400607305 */ /* 0x000ea2000020f000 */
[----:B------:R-:W3:Y:S07]  /*12b0*/  LDCU UR7, c[0x0][0xb30] ;  /* 0x00016600ff0777ac */ /* 0x000eee0008000800 */
[----:B------:R-:W1:Y:S01]  /*12c0*/  F2I.U32.TRUNC.NTZ R3, R2 ;  /* 0x0000000200037305 */ /* 0x000e62000020f000 */
[----:B--2---:R-:W-:-:S04]  /*12d0*/  IMAD.MOV R96, RZ, RZ, -R96 ;  /* 0x000000ffff607224 */ /* 0x004fc800078e0a60 */
[----:B----4-:R-:W-:Y:S01]  /*12e0*/  IMAD R96, R0, R96, R11 ;  /* 0x0000006000607224 */ /* 0x010fe200078e020b */
[----:B------:R-:W-:Y:S01]  /*12f0*/  PRMT R0, RZ, 0x7610, R0 ;  /* 0x00007610ff007816 */ /* 0x000fe20000000000 */
[----:B---3--:R-:W-:Y:S01]  /*1300*/  UISETP.NE.AND UP3, UPT, UR7, 0x1, UPT ;  /* 0x000000010700788c */ /* 0x008fe2000bf65270 */
[----:B-1----:R-:W-:-:S05]  /*1310*/  IADD3 R3, PT, PT, -R3, RZ, RZ ;  /* 0x000000ff03037210 */ /* 0x002fca0007ffe1ff */
[----:B------:R-:W-:Y:S01]  /*1320*/  IMAD R94, R94, R3, R20 ;  /* 0x000000035e5e7224 */ /* 0x000fe200078e0214 */
[----:B------:R-:W-:Y:S06]  /*1330*/  BRA.U UP4, `(.L_x_18) ;  /* 0x0000000104247547 */ /* 0x000fec000b800000 */
[----:B------:R-:W-:Y:S01]  /*1340*/  ISETP.NE.AND P1, PT, R94, RZ, PT ;  /* 0x000000ff5e00720c */ /* 0x000fe20003f25270 */
[----:B------:R-:W-:Y:S01]  /*1350*/  IMAD.MOV.U32 R0, RZ, RZ, 0x3 ;  /* 0x00000003ff007424 */ /* 0x000fe200078e00ff */
[C---:B------:R-:W-:Y:S02]  /*1360*/  LOP3.LUT R3, R96.reuse, 0xfffffffe, RZ, 0xc0, !PT ;  /* 0xfffffffe60037812 */ /* 0x040fe400078ec0ff */
[----:B------:R-:W-:Y:S02]  /*1370*/  ISETP.LT.U32.OR P1, PT, R96, 0x2, !P1 ;  /* 0x000000026000780c */ /* 0x000fe40004f21470 */
[----:B------:R-:W-:Y:S02]  /*1380*/  SHF.L.U32 R0, R0, R3, RZ ;  /* 0x0000000300007219 */ /* 0x000fe400000006ff */
[----:B------:R-:W-:Y:S02]  /*1390*/  SEL R5, RZ, 0x1, !P1 ;  /* 0x00000001ff057807 */ /* 0x000fe40004800000 */
[----:B------:R-:W-:-:S05]  /*13a0*/  SEL R2, RZ, 0x2, !P1 ;  /* 0x00000002ff027807 */ /* 0x000fca0004800000 */
[----:B------:R-:W-:-:S05]  /*13b0*/  IMAD.IADD R2, R5, 0x1, R2 ;  /* 0x0000000105027824 */ /* 0x000fca00078e0202 */
[----:B------:R-:W-:Y:S02]  /*13c0*/  PRMT R8, R2, 0x7610, R8 ;  /* 0x0000761002087816 */ /* 0x000fe40000000008 */
.L_x_18:
[----:B------:R-:W-:Y:S05]  /*13d0*/  @!P0 BRA `(.L_x_19) ;  /* 0x0000000000b88947 */ /* 0x000fea0003800000 */
[----:B------:R-:W1:Y:S01]  /*13e0*/  LDC.64 R4, c[0x0][0xb18] ;  /* 0x0002c600ff047b82 */ /* 0x000e620000000a00 */
[----:B------:R-:W-:-:S07]  /*13f0*/  ISETP.NE.AND P0, PT, R9, 0x1, PT ;  /* 0x000000010900780c */ /* 0x000fce0003f05270 */
[----:B------:R-:W2:Y:S08]  /*1400*/  LDC R14, c[0x0][0xb0c] ;  /* 0x0002c300ff0e7b82 */ /* 0x000eb00000000800 */
[----:B------:R-:W3:Y:S08]  /*1410*/  LDC R13, c[0x0][0x370] ;  /* 0x0000dc00ff0d7b82 */ /* 0x000ef00000000800 */
[----:B------:R-:W4:Y:S01]  /*1420*/  LDC R16, c[0x0][0x374] ;  /* 0x0000dd00ff107b82 */ /* 0x000f220000000800 */
[----:B-1----:R-:W-:-:S07]  /*1430*/  ISETP.NE.AND P1, PT, R4, 0x1, PT ;  /* 0x000000010400780c */ /* 0x002fce0003f25270 */
[----:B------:R-:W3:Y:S01]  /*1440*/  LDC.64 R6, c[0x0][0xb10] ;  /* 0x0002c400ff067b82 */ /* 0x000ee20000000a00 */
[----:B--2---:R-:W-:-:S07]  /*1450*/  ISETP.NE.AND P2, PT, R14, 0x1, PT ;  /* 0x000000010e00780c */ /* 0x004fce0003f45270 */
[----:B------:R-:W1:Y:S08]  /*1460*/  LDC R12, c[0x0][0xb20] ;  /* 0x0002c800ff0c7b82 */ /* 0x000e700000000800 */
[----:B------:R-:W2:Y:S01]  /*1470*/  LDC.64 R2, c[0x0][0xb28] ;  /* 0x0002ca00ff027b82 */ /* 0x000ea20000000a00 */
[----:B----4-:R-:W-:-:S04]  /*1480*/  IMAD.HI.U32 R15, R16, R5, RZ ;  /* 0x00000005100f7227 */ /* 0x010fc800078e00ff */
[----:B------:R-:W-:-:S04]  /*1490*/  IMAD.HI.U32 R5, R20, R5, RZ ;  /* 0x0000000514057227 */ /* 0x000fc800078e00ff */
[----:B---3--:R-:W-:-:S04]  /*14a0*/  IMAD.HI.U32 R18, R13, R6, RZ ;  /* 0x000000060d127227 */ /* 0x008fc800078e00ff */
[C---:B------:R-:W-:Y:S01]  /*14b0*/  IMAD.HI.U32 R22, R11.reuse, R6, RZ ;  /* 0x000000060b167227 */ /* 0x040fe200078e00ff */
[-C--:B------:R-:W-:Y:S02]  /*14c0*/  @P2 SHF.R.U32.HI R13, RZ, R7.reuse, R18 ;  /* 0x00000007ff0d2219 */ /* 0x080fe40000011612 */
[-C--:B-1----:R-:W-:Y:S02]  /*14d0*/  @P1 SHF.R.U32.HI R16, RZ, R12.reuse, R15 ;  /* 0x0000000cff101219 */ /* 0x082fe4000001160f */
[----:B------:R-:W-:Y:S02]  /*14e0*/  SHF.R.U32.HI R5, RZ, R12, R5 ;  /* 0x0000000cff057219 */ /* 0x000fe40000011605 */
[----:B------:R-:W-:Y:S02]  /*14f0*/  SHF.R.U32.HI R22, RZ, R7, R22 ;  /* 0x00000007ff167219 */ /* 0x000fe40000011616 */
[----:B------:R-:W-:Y:S01]  /*1500*/  SEL R5, R20, R5, !P1 ;  /* 0x0000000514057207 */ /* 0x000fe20004800000 */
[----:B--2---:R-:W-:Y:S01]  /*1510*/  IMAD.HI.U32 R18, R16, R2, RZ ;  /* 0x0000000210127227 */ /* 0x004fe200078e00ff */
[----:B------:R-:W-:-:S02]  /*1520*/  SEL R21, R11, R22, !P2 ;  /* 0x000000160b157207 */ /* 0x000fc40005000000 */
[----:B------:R-:W-:Y:S01]  /*1530*/  IADD3 R7, PT, PT, -R5, RZ, RZ ;  /* 0x000000ff05077210 */ /* 0x000fe20007ffe1ff */
[----:B------:R-:W-:Y:S01]  /*1540*/  IMAD.HI.U32 R6, R13, R2, RZ ;  /* 0x000000020d067227 */ /* 0x000fe200078e00ff */
[----:B------:R-:W-:-:S03]  /*1550*/  @P0 SHF.R.U32.HI R16, RZ, R3, R18 ;  /* 0x00000003ff100219 */ /* 0x000fc60000011612 */
[----:B------:R-:W-:Y:S01]  /*1560*/  IMAD R7, R4, R7, R20 ;  /* 0x0000000704077224 */ /* 0x000fe200078e0214 */
[----:B------:R-:W-:Y:S01]  /*1570*/  @P0 SHF.R.U32.HI R13, RZ, R3, R6 ;  /* 0x00000003ff0d0219 */ /* 0x000fe20000011606 */
[----:B------:R-:W-:-:S04]  /*1580*/  IMAD R16, R16, R9, RZ ;  /* 0x0000000910107224 */ /* 0x000fc800078e02ff */
[----:B------:R-:W-:Y:S01]  /*1590*/  IMAD R6, R13, R9, RZ ;  /* 0x000000090d067224 */ /* 0x000fe200078e02ff */
[----:B------:R-:W-:-:S04]  /*15a0*/  ISETP.GE.AND P1, PT, R5, R16, PT ;  /* 0x000000100500720c */ /* 0x000fc80003f26270 */
[----:B------:R-:W-:Y:S01]  /*15b0*/  ISETP.GE.OR P1, PT, R21, R6, P1 ;  /* 0x000000061500720c */ /* 0x000fe20000f26670 */
[----:B------:R-:W-:-:S05]  /*15c0*/  IMAD.HI.U32 R6, R5, R2, RZ ;  /* 0x0000000205067227 */ /* 0x000fca00078e00ff */
[----:B------:R-:W-:-:S04]  /*15d0*/  SHF.R.U32.HI R6, RZ, R3, R6 ;  /* 0x00000003ff067219 */ /* 0x000fc80000011606 */
[----:B------:R-:W-:-:S03]  /*15e0*/  SEL R6, R5, R6, !P0 ;  /* 0x0000000605067207 */ /* 0x000fc60004000000 */
[----:B------:R-:W-:Y:S01]  /*15f0*/  @!P1 IMAD.HI.U32 R12, R21, R2, RZ ;  /* 0x00000002150c9227 */ /* 0x000fe200078e00ff */
[----:B------:R-:W-:-:S04]  /*1600*/  IADD3 R2, PT, PT, -R6, RZ, RZ ;  /* 0x000000ff06027210 */ /* 0x000fc80007ffe1ff */
[----:B------:R-:W-:Y:S01]  /*1610*/  @!P1 SHF.R.U32.HI R12, RZ, R3, R12 ;  /* 0x00000003ff0c9219 */ /* 0x000fe2000001160c */
[----:B------:R-:W-:-:S03]  /*1620*/  IMAD R2, R9, R2, R5 ;  /* 0x0000000209027224 */ /* 0x000fc600078e0205 */
[----:B------:R-:W-:-:S05]  /*1630*/  @!P1 SEL R3, R21, R12, !P0 ;  /* 0x0000000c15039207 */ /* 0x000fca0004000000 */
[--C-:B------:R-:W-:Y:S02]  /*1640*/  @!P1 IMAD.IADD R6, R6, 0x1, -R3.reuse ;  /* 0x0000000106069824 */ /* 0x100fe400078e0a03 */
[----:B------:R-:W-:Y:S01]  /*1650*/  @!P1 IMAD R3, R2, R13, R3 ;  /* 0x0000000d02039224 */ /* 0x000fe200078e0203 */
[----:B------:R-:W-:Y:S01]  /*1660*/  IADD3 R2, PT, PT, -R21, RZ, RZ ;  /* 0x000000ff15027210 */ /* 0x000fe20007ffe1ff */
[----:B------:R-:W-:Y:S02]  /*1670*/  @!P1 IMAD R5, R6, R9, R21 ;  /* 0x0000000906059224 */ /* 0x000fe400078e0215 */
[----:B------:R-:W-:Y:S02]  /*1680*/  @!P1 IMAD.MOV.U32 R21, RZ, RZ, R3 ;  /* 0x000000ffff159224 */ /* 0x000fe400078e0003 */
[----:B------:R-:W-:Y:S02]  /*1690*/  IMAD R2, R14, R2, R11 ;  /* 0x000000020e027224 */ /* 0x000fe400078e020b */
[----:B------:R-:W-:-:S02]  /*16a0*/  IMAD R20, R5, R4, R7 ;  /* 0x0000000405147224 */ /* 0x000fc400078e0207 */
[----:B------:R-:W-:Y:S02]  /*16b0*/  IMAD R21, R21, R14, R2 ;  /* 0x0000000e15157224 */ /* 0x000fe400078e0202 */
.L_x_19:
[----:B------:R-:W-:Y:S05]  /*16c0*/  BRA.U UP3, `(.L_x_20) ;  /* 0x0000000103407547 */ /* 0x000fea000b800000 */
[----:B------:R-:W1:Y:S08]  /*16d0*/  LDC.64 R4, c[0x0][0xb10] ;  /* 0x0002c400ff047b82 */ /* 0x000e700000000a00 */
[----:B------:R-:W2:Y:S08]  /*16e0*/  LDC.64 R2, c[0x0][0xb18] ;  /* 0x0002c600ff027b82 */ /* 0x000eb00000000a00 */
[----:B------:R-:W3:Y:S08]  /*16f0*/  LDC R6, c[0x0][0xb20] ;  /* 0x0002c800ff067b82 */ /* 0x000ef00000000800 */
[----:B------:R-:W4:Y:S01]  /*1700*/  LDC R12, c[0x0][0xb0c] ;  /* 0x0002c300ff0c7b82 */ /* 0x000f220000000800 */
[----:B-1----:R-:W-:-:S05]  /*1710*/  IMAD.HI.U32 R4, R21, R4, RZ ;  /* 0x0000000415047227 */ /* 0x002fca00078e00ff */
[----:B------:R-:W-:Y:S01]  /*1720*/  SHF.R.U32.HI R4, RZ, R5, R4 ;  /* 0x00000005ff047219 */ /* 0x000fe20000011604 */
[----:B--2---:R-:W-:Y:S01]  /*1730*/  IMAD.HI.U32 R3, R20, R3, RZ ;  /* 0x0000000314037227 */ /* 0x004fe200078e00ff */
[----:B------:R-:W-:-:S04]  /*1740*/  ISETP.NE.AND P0, PT, R2, 0x1, PT ;  /* 0x000000010200780c */ /* 0x000fc80003f05270 */
[----:B---3--:R-:W-:-:S04]  /*1750*/  SHF.R.U32.HI R3, RZ, R6, R3 ;  /* 0x00000006ff037219 */ /* 0x008fc80000011603 */
[----:B------:R-:W-:Y:S02]  /*1760*/  SEL R3, R20, R3, !P0 ;  /* 0x0000000314037207 */ /* 0x000fe40004000000 */
[----:B----4-:R-:W-:-:S04]  /*1770*/  ISETP.NE.AND P1, PT, R12, 0x1, PT ;  /* 0x000000010c00780c */ /* 0x010fc80003f25270 */
[----:B------:R-:W-:-:S05]  /*1780*/  SEL R6, R21, R4, !P1 ;  /* 0x0000000415067207 */ /* 0x000fca0004800000 */
[----:B------:R-:W-:Y:S02]  /*1790*/  IMAD.IADD R4, R3, 0x1, -R6 ;  /* 0x0000000103047824 */ /* 0x000fe400078e0a06 */
[----:B------:R-:W-:Y:S02]  /*17a0*/  IMAD.IADD R3, R6, 0x1, -R3 ;  /* 0x0000000106037824 */ /* 0x000fe400078e0a03 */
[----:B------:R-:W-:Y:S02]  /*17b0*/  IMAD R21, R4, R12, R21 ;  /* 0x0000000c04157224 */ /* 0x000fe400078e0215 */
[----:B------:R-:W-:Y:S02]  /*17c0*/  IMAD R20, R3, R2, R20 ;  /* 0x0000000203147224 */ /* 0x000fe400078e0214 */
.L_x_20:
[----:B------:R-:W-:Y:S05]  /*17d0*/  BRA.U !UP1, `(.L_x_21) ;  /* 0x00000001090c7547 */ /* 0x000fea000b800000 */
[----:B------:R-:W-:Y:S01]  /*17e0*/  UCGABAR_WAIT ;  /* 0x0000000000007dc7 */ /* 0x000fe20008000000 */
[----:B------:R-:W-:Y:S01]  /*17f0*/  CCTL.IVALL ;  /* 0x00000000ff00798f */ /* 0x000fe20002000000 */
[----:B------:R-:W-:Y:S05]  /*1800*/  BRA `(.L_x_22) ;  /* 0x0000000000047947 */ /* 0x000fea0003800000 */
.L_x_21:
[----:B------:R-:W-:Y:S06]  /*1810*/  BAR.SYNC.DEFER_BLOCKING 0x0 ;  /* 0x0000000000007b1d */ /* 0x000fec0000010000 */
.L_x_22:
[----:B------:R-:W-:Y:S05]  /*1820*/  BRA.U UP2, `(.L_x_23) ;  /* 0x0000001d02c07547 */ /* 0x000fea000b800000 */
[----:B------:R-:W1:Y:S01]  /*1830*/  LDCU UR4, c[0x0][0x38c] ;  /* 0x00007180ff0477ac */ /* 0x000e620008000800 */
[----:B------:R-:W2:Y:S01]  /*1840*/  LDC R9, c[0x0][0x370] ;  /* 0x0000dc00ff097b82 */ /* 0x000ea20000000800 */
[----:B------:R-:W-:Y:S01]  /*1850*/  IMAD.SHL.U32 R16, R11, 0x40, RZ ;  /* 0x000000400b107824 */ /* 0x000fe200078e00ff */
[----:B------:R-:W-:Y:S01]  /*1860*/  PLOP3.LUT P1, PT, PT, PT, UP5, 0x80, 0x8 ;  /* 0x000000000008781c */ /* 0x000fe20003f2f058 */
[----:B------:R-:W-:Y:S01]  /*1870*/  HFMA2 R12, -RZ, RZ, 0, 0 ;  /* 0x00000000ff0c7431 */ /* 0x000fe200000001ff */
[----:B------:R-:W-:Y:S01]  /*1880*/  UISETP.NE.AND UP1, UPT, UR10, URZ, UPT ;  /* 0x000000ff0a00728c */ /* 0x000fe2000bf25270 */
[----:B------:R-:W-:Y:S01]  /*1890*/  ISETP.NE.AND P4, PT, R10, RZ, P5 ;  /* 0x000000ff0a00720c */ /* 0x000fe20002f85270 */
[----:B------:R-:W-:Y:S01]  /*18a0*/  IMAD.MOV.U32 R15, RZ, RZ, 0x1 ;  /* 0x00000001ff0f7424 */ /* 0x000fe200078e00ff */
[----:B------:R-:W-:Y:S01]  /*18b0*/  PLOP3.LUT P1, PT, P1, PT, PT, 0x8, 0x80 ;  /* 0x000000000080781c */ /* 0x000fe20000f2e170 */
[----:B------:R-:W3:Y:S01]  /*18c0*/  LDC R0, c[0x0][0x374] ;  /* 0x0000dd00ff007b82 */ /* 0x000ee20000000800 */
[----:B------:R-:W-:Y:S01]  /*18d0*/  IMAD.MOV.U32 R14, RZ, RZ, RZ ;  /* 0x000000ffff0e7224 */ /* 0x000fe200078e00ff */
[----:B------:R-:W-:Y:S01]  /*18e0*/  MOV R8, 0x1 ;  /* 0x0000000100087802 */ /* 0x000fe20000000f00 */
[----:B------:R-:W-:Y:S01]  /*18f0*/  IMAD.MOV.U32 R10, RZ, RZ, RZ ;  /* 0x000000ffff0a7224 */ /* 0x000fe200078e00ff */
[----:B------:R-:W-:Y:S01]  /*1900*/  LOP3.LUT R16, R16, 0x40, RZ, 0xc0, !PT ;  /* 0x0000004010107812 */ /* 0x000fe200078ec0ff */
[----:B------:R-:W4:Y:S01]  /*1910*/  LDCU.64 UR14, c[0x0][0x348] ;  /* 0x00006900ff0e77ac */ /* 0x000f220008000a00 */
[----:B-1----:R-:W-:-:S02]  /*1920*/  UIADD3 UR5, UPT, UPT, UR4, 0x3f, URZ ;  /* 0x0000003f04057890 */ /* 0x002fc4000fffe0ff */
[----:B------:R-:W-:Y:S02]  /*1930*/  USEL UR22, UR6, 0x2, UP1 ;  /* 0x0000000206167887 */ /* 0x000fe40008800000 */
[----:B------:R-:W-:Y:S01]  /*1940*/  USHF.R.S32.HI UR7, URZ, 0x1f, UR5 ;  /* 0x0000001fff077899 */ /* 0x000fe20008011405 */
[----:B------:R-:W-:-:S03]  /*1950*/  UMOV UR23, URZ ;  /* 0x000000ff00177c82 */ /* 0x000fc60008000000 */
[----:B------:R-:W-:Y:S02]  /*1960*/  ULEA.HI UR7, UR7, UR5, URZ, 0x6 ;  /* 0x0000000507077291 */ /* 0x000fe4000f8f30ff */
[----:B------:R-:W-:Y:S02]  /*1970*/  UIADD3 UR5, UPT, UPT, UR4, -0x1, URZ ;  /* 0xffffffff04057890 */ /* 0x000fe4000fffe0ff */
[----:B------:R-:W-:Y:S02]  /*1980*/  USHF.R.S32.HI UR7, URZ, 0x6, UR7 ;  /* 0x00000006ff077899 */ /* 0x000fe40008011407 */
[----:B------:R-:W-:Y:S02]  /*1990*/  UISETP.GE.U32.AND UP2, UPT, UR5, -0x7f, UPT ;  /* 0xffffff810500788c */ /* 0x000fe4000bf46070 */
[----:B------:R-:W-:Y:S02]  /*19a0*/  UISETP.LT.U32.AND UP0, UPT, UR7, 0x1a, UPT ;  /* 0x0000001a0700788c */ /* 0x000fe4000bf01070 */
[----:B------:R-:W-:-:S02]  /*19b0*/  UIADD3 UR4, UPT, UPT, UR4, 0x7e, URZ ;  /* 0x0000007e04047890 */ /* 0x000fc4000fffe0ff */
[----:B------:R-:W-:-:S04]  /*19c0*/  USEL UR5, UR7, 0x1a, UP0 ;  /* 0x0000001a07057887 */ /* 0x000fc80008000000 */
[----:B------:R-:W-:Y:S02]  /*19d0*/  UIADD3 UR21, UPT, UPT, UR5, -0x1, URZ ;  /* 0xffffffff05157890 */ /* 0x000fe4000fffe0ff */
[----:B------:R-:W-:Y:S02]  /*19e0*/  @UP2 UIADD3 UR21, UPT, UPT, UR5, URZ, URZ ;  /* 0x000000ff05152290 */ /* 0x000fe4000fffe0ff */
[----:B------:R-:W-:Y:S02]  /*19f0*/  UIADD3 UR24, UPT, UPT, UR7, -UR5, URZ ;  /* 0x8000000507187290 */ /* 0x000fe4000fffe0ff */
[----:B------:R-:W-:Y:S02]  /*1a00*/  UIADD3 UR13, UPT, UPT, UR21, 0x1, URZ ;  /* 0x00000001150d7890 */ /* 0x000fe4000fffe0ff */
[----:B--2-4-:R-:W-:-:S12]  /*1a10*/  UIADD3 UR21, UPT, UPT, -UR21, URZ, URZ ;  /* 0x000000ff15157290 */ /* 0x014fd8000fffe1ff */
.L_x_43:
[----:B------:R-:W-:Y:S01]  /*1a20*/  UISETP.NE.AND UP0, UPT, UR37, URZ, UPT ;  /* 0x000000ff2500728c */ /* 0x000fe2000bf05270 */
[----:B------:R-:W1:Y:S08]  /*1a30*/  S2UR UR37, SR_CgaCtaId ;  /* 0x00000000002579c3 */ /* 0x000e700000008800 */
[----:B------:R-:W-:Y:S05]  /*1a40*/  BRA.U UP0, `(.L_x_24) ;  /* 0x0000000100347547 */ /* 0x000fea000b800000 */
[----:B------:R-:W2:Y:S01]  /*1a50*/  S2R R2, SR_CgaCtaId ;  /* 0x0000000000027919 */ /* 0x000ea20000008800 */
[----:B------:R-:W-:-:S04]  /*1a60*/  MOV R3, 0x400 ;  /* 0x0000040000037802 */ /* 0x000fc80000000f00 */
[----:B--2---:R-:W-:Y:S02]  /*1a70*/  LEA R3, R2, R3, 0x18 ;  /* 0x0000000302037211 */ /* 0x004fe400078ec0ff */
[----:B------:R-:W-:-:S03]  /*1a80*/  SHF.L.U32 R2, R8, 0x1f, RZ ;  /* 0x0000001f08027819 */ /* 0x000fc600000006ff */
[----:B------:R-:W-:-:S04]  /*1a90*/  IMAD R3, R10, 0x8, R3 ;  /* 0x000000080a037824 */ /* 0x000fc800078e0203 */
[----:B------:R-:W2:Y:S02]  /*1aa0*/  SYNCS.PHASECHK.TRANS64.TRYWAIT P0, [R3+URZ+0x240], R2 ;  /* 0x00024002030075a7 */ /* 0x000ea400080011ff */
[----:B--2---:R-:W-:Y:S05]  /*1ab0*/  @!P0 BRA `(.L_x_25) ;  /* 0x0000006c00648947 */ /* 0x004fea0003800000 */
.L_x_146:
[----:B------:R-:W-:Y:S01]  /*1ac0*/  VIADD R10, R10, 0x1 ;  /* 0x000000010a0a7836 */ /* 0x000fe20000000000 */
[----:B------:R2:W-:Y:S04]  /*1ad0*/  SYNCS.ARRIVE.TRANS64.A1T0 RZ, [R3+URZ+0x230], RZ ;  /* 0x000230ff03ff79a7 */ /* 0x0005e800081000ff */
[----:B------:R-:W-:-:S04]  /*1ae0*/  ISETP.NE.AND P0, PT, R10, 0x2, PT ;  /* 0x000000020a00780c */ /* 0x000fc80003f05270 */
[----:B------:R-:W-:Y:S02]  /*1af0*/  SEL R10, R10, RZ, P0 ;  /* 0x000000ff0a0a7207 */ /* 0x000fe40000000000 */
[----:B--2---:R-:W-:-:S04]  /*1b00*/  SEL R3, RZ, 0x1, P0 ;  /* 0x00000001ff037807 */ /* 0x004fc80000000000 */
[----:B------:R-:W-:-:S07]  /*1b10*/  LOP3.LUT R8, R8, R3, RZ, 0x3c, !PT ;  /* 0x0000000308087212 */ /* 0x000fce00078e3cff */
.L_x_24:
[----:B------:R-:W-:Y:S01]  /*1b20*/  UMOV UR6, 0x400 ;  /* 0x0000040000067882 */ /* 0x000fe20000000000 */
[----:B------:R-:W-:Y:S01]  /*1b30*/  LEA.HI R3, R21, R21, RZ, 0x1 ;  /* 0x0000001515037211 */ /* 0x000fe200078f08ff */
[----:B-1----:R-:W-:Y:S01]  /*1b40*/  ULEA UR6, UR37, UR6, 0x18 ;  /* 0x0000000625067291 */ /* 0x002fe2000f8ec0ff */
[----:B------:R-:W-:Y:S01]  /*1b50*/  SHF.L.U32 R2, R15, 0x1f, RZ ;  /* 0x0000001f0f027819 */ /* 0x000fe200000006ff */
[----:B------:R-:W-:Y:S01]  /*1b60*/  UISETP.GE.U32.AND UP0, UPT, UR4, 0x7f, UPT ;  /* 0x0000007f0400788c */ /* 0x000fe2000bf06070 */
[C---:B------:R-:W-:Y:S01]  /*1b70*/  R2UR UR9, R16.reuse ;  /* 0x00000000100972ca */ /* 0x040fe200000e0000 */
[----:B------:R-:W-:Y:S01]  /*1b80*/  ULEA UR8, UR23, UR6, 0x3 ;  /* 0x0000000617087291 */ /* 0x000fe2000f8e18ff */
[----:B------:R-:W-:Y:S01]  /*1b90*/  IMAD.SHL.U32 R3, R3, 0x40, RZ ;  /* 0x0000004003037824 */ /* 0x000fe200078e00ff */
[----:B------:R-:W-:Y:S01]  /*1ba0*/  R2UR UR11, R16 ;  /* 0x00000000100b72ca */ /* 0x000fe200000e0000 */
[----:B------:R-:W-:-:S03]  /*1bb0*/  UMOV UR25, URZ ;  /* 0x000000ff00197c82 */ /* 0x000fc60008000000 */
[----:B------:R-:W-:-:S03]  /*1bc0*/  R2UR UR35, R3 ;  /* 0x00000000032372ca */ /* 0x000fc600000e0000 */
[----:B------:R1:W2:Y:S01]  /*1bd0*/  SYNCS.PHASECHK.TRANS64.TRYWAIT P0, [UR8+0xd0], R2 ;  /* 0x0000d002ff0075a7 */ /* 0x0002a20008001108 */
[----:B------:R-:W-:-:S09]  /*1be0*/  R2UR UR8, R20 ;  /* 0x00000000140872ca */ /* 0x000fd200000e0000 */
[----:B------:R-:W-:-:S04]  /*1bf0*/  ULOP3.LUT UR35, UR9, 0xffffff80, UR35, 0xf8, !UPT ;  /* 0xffffff8009237892 */ /* 0x000fc8000f8ef823 */
[----:B------:R-:W-:Y:S01]  /*1c00*/  ULEA UR11, UR8, UR11, 0x7 ;  /* 0x0000000b080b7291 */ /* 0x000fe2000f8e38ff */
[----:B------:R-:W-:Y:S11]  /*1c10*/  BRA.U !UP0, `(.L_x_26) ;  /* 0x0000000108bc7547 */ /* 0x000ff6000b800000 */
[----:B------:R-:W-:Y:S01]  /*1c20*/  UMOV UR16, UR21 ;  /* 0x0000001500107c82 */ /* 0x000fe20008000000 */
[----:B------:R-:W-:Y:S01]  /*1c30*/  UMOV UR17, UR23 ;  /* 0x0000001700117c82 */ /* 0x000fe20008000000 */
[----:B------:R-:W-:-:S05]  /*1c40*/  UMOV UR34, URZ ;  /* 0x000000ff00227c82 */ /* 0x000fca0008000000 */
.L_x_32:
[----:B------:R-:W-:Y:S01]  /*1c50*/  ULEA UR33, UR17, UR6, 0x3 ;  /* 0x0000000611217291 */ /* 0x000fe2000f8e18ff */
[----:B------:R-:W-:Y:S01]  /*1c60*/  @P5 MOV R3, 0x4000 ;  /* 0x0000400000035802 */ /* 0x000fe20000000f00 */
[----:B-12-4-:R-:W-:Y:S10]  /*1c70*/  @P0 BRA `(.L_x_27) ;  /* 0x00000000000c0947 */ /* 0x016ff40003800000 */
[----:B------:R-:W-:-:S04]  /*1c80*/  SHF.L.U32 R5, R15, 0x1f, RZ ;  /* 0x0000001f0f057819 */ /* 0x000fc800000006ff */
[----:B------:R-:W2:Y:S02]  /*1c90*/  SYNCS.PHASECHK.TRANS64.TRYWAIT P0, [UR33+0xd0], R5 ;  /* 0x0000d005ff0075a7 */ /* 0x000ea40008001121 */
[----:B--2---:R-:W-:Y:S05]  /*1ca0*/  @!P0 BRA `(.L_x_28) ;  /* 0x0000006800fc8947 */ /* 0x004fea0003800000 */
.L_x_27:
[----:B------:R2:W-:Y:S01]  /*1cb0*/  @P5 SYNCS.ARRIVE.TRANS64 RZ, [UR33], R3 ;  /* 0x00000003ffff59a7 */ /* 0x0005e20008000021 */
[----:B------:R-:W-:Y:S02]  /*1cc0*/  ULOP3.LUT UR8, UR22, 0x2, URZ, 0xfc, !UPT ;  /* 0x0000000216087892 */ /* 0x000fe4000f8efcff */
[----:B------:R-:W-:Y:S02]  /*1cd0*/  UIADD3 UR16, UPT, UPT, UR16, 0x1, URZ ;  /* 0x0000000110107890 */ /* 0x000fe4000fffe0ff */
[----:B------:R-:W-:Y:S02]  /*1ce0*/  UISETP.NE.AND UP0, UPT, UR8, 0x2, UPT ;  /* 0x000000020800788c */ /* 0x000fe4000bf05270 */
[----:B------:R-:W-:-:S07]  /*1cf0*/  UISETP.NE.AND UP2, UPT, UR16, 0x1, UPT ;  /* 0x000000011000788c */ /* 0x000fce000bf45270 */
[----:B------:R-:W-:Y:S05]  /*1d00*/  BRA.U UP0, `(.L_x_29) ;  /* 0x0000000100047547 */ /* 0x000fea000b800000 */
[----:B------:R-:W-:Y:S05]  /*1d10*/  BPT.TRAP 0x1 ;  /* 0x000000040000795c */ /* 0x000fea0000300000 */
.L_x_29:
[----:B------:R-:W-:Y:S04]  /*1d20*/  BSSY.RECONVERGENT B0, `(.L_x_30) ;  /* 0x0000003000007945 */ /* 0x000fe80003800200 */
[----:B------:R-:W-:Y:S05]  /*1d30*/  @!P4 BRA `(.L_x_31) ;  /* 0x000000000004c947 */ /* 0x000fea0003800000 */
[----:B------:R-:W-:Y:S05]  /*1d40*/  BPT.TRAP 0x1 ;  /* 0x000000040000795c */ /* 0x000fea0000300000 */
.L_x_31:
[----:B------:R-:W-:Y:S05]  /*1d50*/  BSYNC.RECONVERGENT B0 ;  /* 0x0000000000007941 */ /* 0x000fea0003800200 */
.L_x_30:
[----:B------:R-:W-:Y:S02]  /*1d60*/  UIADD3 UR23, UPT, UPT, UR17, 0x1, URZ ;  /* 0x0000000111177890 */ /* 0x000fe4000fffe0ff */
[----:B------:R-:W-:Y:S02]  /*1d70*/  UIADD3 UR28, UP1, UPT, UR14, 0x80, URZ ;  /* 0x000000800e1c7890 */ /* 0x000fe4000ff3e0ff */
[----:B------:R-:W-:Y:S02]  /*1d80*/  UISETP.NE.AND UP0, UPT, UR23, 0x1a, UPT ;  /* 0x0000001a1700788c */ /* 0x000fe4000bf05270 */
[----:B------:R-:W-:Y:S02]  /*1d90*/  ULOP3.LUT UR33, UR33, 0xfefffff8, URZ, 0xc0, !UPT ;  /* 0xfefffff821217892 */ /* 0x000fe4000f8ec0ff */
[----:B------:R-:W-:Y:S02]  /*1da0*/  USEL UR9, URZ, 0x1, UP0 ;  /* 0x00000001ff097887 */ /* 0x000fe40008000000 */
[----:B------:R-:W-:-:S02]  /*1db0*/  USEL UR23, UR23, URZ, UP0 ;  /* 0x000000ff17177287 */ /* 0x000fc40008000000 */
[----:B------:R-:W-:Y:S02]  /*1dc0*/  UIADD3 UR26, UP0, UPT, UR14, 0x180, URZ ;  /* 0x000001800e1a7890 */ /* 0x000fe4000ff1e0ff */
[----:B------:R-:W-:Y:S01]  /*1dd0*/  ULEA UR8, UR23, UR6, 0x3 ;  /* 0x0000000617087291 */ /* 0x000fe2000f8e18ff */
[----:B------:R-:W-:Y:S01]  /*1de0*/  LOP3.LUT R15, R15, UR9, RZ, 0x3c, !PT ;  /* 0x000000090f0f7c12 */ /* 0x000fe2000f8e3cff */
[----:B------:R-:W-:Y:S02]  /*1df0*/  UIADD3.X UR29, UPT, UPT, URZ, UR15, URZ, UP1, !UPT ;  /* 0x0000000fff1d7290 */ /* 0x000fe40008ffe4ff */
[----:B------:R-:W-:Y:S01]  /*1e00*/  UIADD3.X UR27, UPT, UPT, URZ, UR15, URZ, UP0, !UPT ;  /* 0x0000000fff1b7290 */ /* 0x000fe200087fe4ff */
[----:B-1----:R-:W-:Y:S01]  /*1e10*/  SHF.L.U32 R2, R15, 0x1f, RZ ;  /* 0x0000001f0f027819 */ /* 0x002fe200000006ff */
[----:B------:R-:W-:Y:S01]  /*1e20*/  UMOV UR18, 0x0 ;  /* 0x0000000000127882 */ /* 0x000fe20000000000 */
[----:B------:R-:W-:Y:S01]  /*1e30*/  UMOV UR19, 0x10000000 ;  /* 0x1000000000137882 */ /* 0x000fe20000000000 */
[----:B------:R-:W-:Y:S01]  /*1e40*/  UMOV UR10, UR34 ;  /* 0x00000022000a7c82 */ /* 0x000fe20008000000 */
[----:B------:R4:W1:Y:S01]  /*1e50*/  SYNCS.PHASECHK.TRANS64.TRYWAIT P0, [UR8+0xd0], R2 ;  /* 0x0000d002ff0075a7 */ /* 0x0008620008001108 */
[----:B------:R-:W-:Y:S01]  /*1e60*/  ULEA UR8, UR17, UR6, 0xc ;  /* 0x0000000611087291 */ /* 0x000fe2000f8e60ff */
[----:B------:R-:W-:Y:S01]  /*1e70*/  UMOV UR12, UR36 ;  /* 0x00000024000c7c82 */ /* 0x000fe20008000000 */
[----:B------:R-:W-:-:S02]  /*1e80*/  UMOV UR9, UR33 ;  /* 0x0000002100097c82 */ /* 0x000fc40008000000 */
[----:B------:R-:W-:Y:S02]  /*1e90*/  UIADD3 UR32, UPT, UPT, UR8, 0x4400, URZ ;  /* 0x0000440008207890 */ /* 0x000fe4000fffe0ff */
[----:B------:R-:W-:Y:S01]  /*1ea0*/  UIADD3 UR8, UPT, UPT, UR8, 0x1e400, URZ ;  /* 0x0001e40008087890 */ /* 0x000fe2000fffe0ff */
[----:B------:R-:W-:Y:S01]  /*1eb0*/  UMOV UR25, UR13 ;  /* 0x0000000d00197c82 */ /* 0x000fe20008000000 */
[----:B------:R-:W-:-:S05]  /*1ec0*/  UMOV UR17, UR23 ;  /* 0x0000001700117c82 */ /* 0x000fca0008000000 */
[----:B------:R2:W-:Y:S02]  /*1ed0*/  UTMALDG.3D.2CTA [UR32], [UR28], desc[UR18] ;  /* 0x000012201c0075b4 */ /* 0x0005e40008211000 */
[----:B------:R4:W-:Y:S01]  /*1ee0*/  UTMALDG.3D.2CTA [UR8], [UR26], desc[UR18] ;  /* 0x000012081a0075b4 */ /* 0x0009e20008211000 */
[----:B--2---:R-:W-:Y:S01]  /*1ef0*/  UIADD3 UR34, UPT, UPT, UR34, 0x40, URZ ;  /* 0x0000004022227890 */ /* 0x004fe2000fffe0ff */
[----:B------:R-:W-:Y:S11]  /*1f00*/  BRA.U UP2, `(.L_x_32) ;  /* 0xfffffffd02507547 */ /* 0x000ff6000b83ffff */
.L_x_26:
[----:B----4-:R-:W-:Y:S01]  /*1f10*/  ULEA UR8, UR23, UR6, 0x3 ;  /* 0x0000000617087291 */ /* 0x010fe2000f8e18ff */
[----:B-1----:R-:W-:Y:S01]  /*1f20*/  SHF.L.U32 R2, R15, 0x1f, RZ ;  /* 0x0000001f0f027819 */ /* 0x002fe200000006ff */
[----:B------:R-:W-:Y:S01]  /*1f30*/  @!P1 SYNCS.ARRIVE.TRANS64.A1T0 RZ, [UR6+0x1c8], RZ ;  /* 0x0001c8ffffff99a7 */ /* 0x000fe20008100006 */
[----:B------:R-:W-:-:S06]  /*1f40*/  UISETP.GT.AND UP0, UPT, UR7, UR5, UPT ;  /* 0x000000050700728c */ /* 0x000fcc000bf04270 */
[----:B--2---:R1:W2:Y:S03]  /*1f50*/  SYNCS.PHASECHK.TRANS64.TRYWAIT P0, [UR8+0xd0], R2 ;  /* 0x0000d002ff0075a7 */ /* 0x0042a60008001108 */
[----:B------:R-:W-:Y:S05]  /*1f60*/  BRA.U !UP0, `(.L_x_33) ;  /* 0x0000000108bc7547 */ /* 0x000fea000b800000 */
[----:B------:R-:W-:Y:S01]  /*1f70*/  UIADD3 UR26, UPT, UPT, UR24, UR25, URZ ;  /* 0x00000019181a7290 */ /* 0x000fe2000fffe0ff */
[----:B------:R-:W-:-:S11]  /*1f80*/  UMOV UR27, UR23 ;  /* 0x00000017001b7c82 */ /* 0x000fd60008000000 */
.L_x_39:
[----:B------:R-:W-:Y:S01]  /*1f90*/  ULEA UR17, UR27, UR6, 0x3 ;  /* 0x000000061b117291 */ /* 0x000fe2000f8e18ff */
[----:B--2---:R-:W-:Y:S01]  /*1fa0*/  @P5 MOV R3, 0x4000 ;  /* 0x0000400000035802 */ /* 0x004fe20000000f00 */
[----:B-12---:R-:W-:Y:S10]  /*1fb0*/  @P0 BRA `(.L_x_34) ;  /* 0x00000000000c0947 */ /* 0x006ff40003800000 */
[----:B------:R-:W-:-:S04]  /*1fc0*/  SHF.L.U32 R5, R15, 0x1f, RZ ;  /* 0x0000001f0f057819 */ /* 0x000fc800000006ff */
[----:B------:R-:W2:Y:S02]  /*1fd0*/  SYNCS.PHASECHK.TRANS64.TRYWAIT P0, [UR17+0xd0], R5 ;  /* 0x0000d005ff0075a7 */ /* 0x000ea40008001111 */
[----:B--2---:R-:W-:Y:S05]  /*1fe0*/  @!P0 BRA `(.L_x_35) ;  /* 0x0000006800448947 */ /* 0x004fea0003800000 */
.L_x_34:
[----:B------:R2:W-:Y:S01]  /*1ff0*/  @P5 SYNCS.ARRIVE.TRANS64 RZ, [UR17], R3 ;  /* 0x00000003ffff59a7 */ /* 0x0005e20008000011 */
[----:B------:R-:W-:-:S04]  /*2000*/  ULOP3.LUT UR8, UR22, 0x2, URZ, 0xfc, !UPT ;  /* 0x0000000216087892 */ /* 0x000fc8000f8efcff */
[----:B------:R-:W-:-:S09]  /*2010*/  UISETP.NE.AND UP0, UPT, UR8, 0x2, UPT ;  /* 0x000000020800788c */ /* 0x000fd2000bf05270 */
[----:B------:R-:W-:Y:S05]  /*2020*/  BRA.U UP0, `(.L_x_36) ;  /* 0x0000000100047547 */ /* 0x000fea000b800000 */
[----:B------:R-:W-:Y:S05]  /*2030*/  BPT.TRAP 0x1 ;  /* 0x000000040000795c */ /* 0x000fea0000300000 */
.L_x_36:
[----:B------:R-:W-:Y:S04]  /*2040*/  BSSY.RECONVERGENT B0, `(.L_x_37) ;  /* 0x0000003000007945 */ /* 0x000fe80003800200 */
[----:B------:R-:W-:Y:S05]  /*2050*/  @!P4 BRA `(.L_x_38) ;  /* 0x000000000004c947 */ /* 0x000fea0003800000 */
[----:B------:R-:W-:Y:S05]  /*2060*/  BPT.TRAP 0x1 ;  /* 0x000000040000795c */ /* 0x000fea0000300000 */
.L_x_38:
[----:B------:R-:W-:Y:S05]  /*2070*/  BSYNC.RECONVERGENT B0 ;  /* 0x0000000000007941 */ /* 0x000fea0003800200 */
.L_x_37:
[----:B------:R-:W-:Y:S02]  /*2080*/  UIADD3 UR23, UPT, UPT, UR27, 0x1, URZ ;  /* 0x000000011b177890 */ /* 0x000fe4000fffe0ff */
[----:B------:R-:W-:Y:S02]  /*2090*/  UIADD3 UR32, UP1, UPT, UR14, 0x80, URZ ;  /* 0x000000800e207890 */ /* 0x000fe4000ff3e0ff */
[----:B------:R-:W-:Y:S02]  /*20a0*/  UISETP.NE.AND UP0, UPT, UR23, 0x1a, UPT ;  /* 0x0000001a1700788c */ /* 0x000fe4000bf05270 */
[----:B------:R-:W-:Y:S02]  /*20b0*/  USHF.L.U32 UR18, UR25, 0x6, URZ ;  /* 0x0000000619127899 */ /* 0x000fe400080006ff */
[----:B------:R-:W-:Y:S02]  /*20c0*/  USEL UR9, URZ, 0x1, UP0 ;  /* 0x00000001ff097887 */ /* 0x000fe40008000000 */
[----:B------:R-:W-:-:S02]  /*20d0*/  USEL UR23, UR23, URZ, UP0 ;  /* 0x000000ff17177287 */ /* 0x000fc40008000000 */
[----:B------:R-:W-:Y:S02]  /*20e0*/  UIADD3 UR30, UP0, UPT, UR14, 0x180, URZ ;  /* 0x000001800e1e7890 */ /* 0x000fe4000ff1e0ff */
[----:B------:R-:W-:Y:S01]  /*20f0*/  ULEA UR8, UR23, UR6, 0x3 ;  /* 0x0000000617087291 */ /* 0x000fe2000f8e18ff */
[----:B------:R-:W-:Y:S01]  /*2100*/  LOP3.LUT R15, R15, UR9, RZ, 0x3c, !PT ;  /* 0x000000090f0f7c12 */ /* 0x000fe2000f8e3cff */
[----:B------:R-:W-:Y:S02]  /*2110*/  ULOP3.LUT UR17, UR17, 0xfefffff8, URZ, 0xc0, !UPT ;  /* 0xfefffff811117892 */ /* 0x000fe4000f8ec0ff */
[----:B------:R-:W-:Y:S01]  /*2120*/  UIADD3.X UR33, UPT, UPT, URZ, UR15, URZ, UP1, !UPT ;  /* 0x0000000fff217290 */ /* 0x000fe20008ffe4ff */
[----:B-1----:R-:W-:Y:S01]  /*2130*/  SHF.L.U32 R2, R15, 0x1f, RZ ;  /* 0x0000001f0f027819 */ /* 0x002fe200000006ff */
[----:B------:R-:W-:Y:S01]  /*2140*/  UIADD3.X UR31, UPT, UPT, URZ, UR15, URZ, UP0, !UPT ;  /* 0x0000000fff1f7290 */ /* 0x000fe200087fe4ff */
[----:B------:R-:W-:Y:S02]  /*2150*/  UMOV UR28, 0x0 ;  /* 0x00000000001c7882 */ /* 0x000fe40000000000 */
[----:B------:R4:W1:Y:S01]  /*2160*/  SYNCS.PHASECHK.TRANS64.TRYWAIT P0, [UR8+0xd0], R2 ;  /* 0x0000d002ff0075a7 */ /* 0x0008620008001108 */
[----:B------:R-:W-:Y:S01]  /*2170*/  ULEA UR8, UR27, UR6, 0xc ;  /* 0x000000061b087291 */ /* 0x000fe2000f8e60ff */
[----:B------:R-:W-:Y:S01]  /*2180*/  UMOV UR29, 0x10000000 ;  /* 0x10000000001d7882 */ /* 0x000fe20000000000 */
[----:B------:R-:W-:-:S02]  /*2190*/  UMOV UR19, UR35 ;  /* 0x0000002300137c82 */ /* 0x000fc40008000000 */
[----:B------:R-:W-:Y:S02]  /*21a0*/  UIADD3 UR16, UPT, UPT, UR8, 0x4400, URZ ;  /* 0x0000440008107890 */ /* 0x000fe4000fffe0ff */
[----:B------:R-:W-:Y:S01]  /*21b0*/  UIADD3 UR8, UPT, UPT, UR8, 0x1e400, URZ ;  /* 0x0001e40008087890 */ /* 0x000fe2000fffe0ff */
[----:B------:R-:W-:Y:S01]  /*21c0*/  UMOV UR20, UR36 ;  /* 0x0000002400147c82 */ /* 0x000fe20008000000 */
[----:B------:R-:W-:Y:S01]  /*21d0*/  UMOV UR12, UR36 ;  /* 0x00000024000c7c82 */ /* 0x000fe20008000000 */
[----:B------:R-:W-:Y:S01]  /*21e0*/  UMOV UR9, UR17 ;  /* 0x0000001100097c82 */ /* 0x000fe20008000000 */
[----:B------:R-:W-:Y:S01]  /*21f0*/  UMOV UR10, UR18 ;  /* 0x00000012000a7c82 */ /* 0x000fe20008000000 */
[----:B------:R-:W-:Y:S02]  /*2200*/  UIADD3 UR25, UPT, UPT, UR25, 0x1, URZ ;  /* 0x0000000119197890 */ /* 0x000fe4000fffe0ff */
[----:B------:R4:W-:Y:S01]  /*2210*/  UTMALDG.3D.2CTA [UR16], [UR32], desc[UR28] ;  /* 0x00001c10200075b4 */ /* 0x0009e20008211000 */
[----:B------:R-:W-:Y:S01]  /*2220*/  UMOV UR27, UR23 ;  /* 0x00000017001b7c82 */ /* 0x000fe20008000000 */
[----:B------:R-:W-:Y:S01]  /*2230*/  UISETP.NE.AND UP0, UPT, UR25, UR26, UPT ;  /* 0x0000001a1900728c */ /* 0x000fe2000bf05270 */
[----:B------:R4:W-:Y:S08]  /*2240*/  UTMALDG.3D.2CTA [UR8], [UR30], desc[UR28] ;  /* 0x00001c081e0075b4 */ /* 0x0009f00008211000 */
[----:B----4-:R-:W-:Y:S05]  /*2250*/  BRA.U UP0, `(.L_x_39) ;  /* 0xfffffffd004c7547 */ /* 0x010fea000b83ffff */
.L_x_33:
[----:B-1----:R-:W-:Y:S01]  /*2260*/  LEA R2, R14, UR6, 0x3 ;  /* 0x000000060e027c11 */ /* 0x002fe2000f8e18ff */
[----:B------:R-:W-:Y:S01]  /*2270*/  NOP ;  /* 0x0000000000007918 */ /* 0x000fe20000000000 */
[----:B--2---:R-:W-:Y:S02]  /*2280*/  SHF.L.U32 R3, R12, 0x1f, RZ ;  /* 0x0000001f0c037819 */ /* 0x004fe400000006ff */
[----:B------:R-:W-:Y:S02]  /*2290*/  LEA R4, R14, UR6, 0x4 ;  /* 0x000000060e047c11 */ /* 0x000fe4000f8e20ff */
[----:B------:R-:W1:Y:S02]  /*22a0*/  SYNCS.PHASECHK.TRANS64.TRYWAIT P0, [R2+URZ+0x1d0], R3 ;  /* 0x0001d003020075a7 */ /* 0x000e6400080011ff */
[----:B-1----:R-:W-:Y:S05]  /*22b0*/  @!P0 BRA `(.L_x_40) ;  /* 0x0000006400a88947 */ /* 0x002fea0003800000 */
.L_x_149:
[----:B------:R-:W2:Y:S01]  /*22c0*/  LDS.128 R4, [R4+0x260] ;  /* 0x0002600004047984 */ /* 0x000ea20000000c00 */
[----:B------:R-:W-:Y:S01]  /*22d0*/  ISETP.GE.AND P0, PT, R40, 0x1, PT ;  /* 0x000000012800780c */ /* 0x000fe20003f06270 */
[----:B-1----:R-:W-:Y:S01]  /*22e0*/  VIADD R2, R2, 0x1e0 ;  /* 0x000001e002027836 */ /* 0x002fe20000000000 */
[----:B------:R-:W-:Y:S01]  /*22f0*/  @!PT LDS RZ, [RZ] ;  /* 0x00000000fffff984 */ /* 0x000fe20000000800 */
[----:B------:R-:W-:Y:S01]  /*2300*/  @!PT LDS RZ, [RZ] ;  /* 0x00000000fffff984 */ /* 0x000fe20000000800 */
[----:B------:R-:W-:Y:S01]  /*2310*/  @!PT LDS RZ, [RZ] ;  /* 0x00000000fffff984 */ /* 0x000fe20000000800 */
[----:B------:R-:W-:Y:S01]  /*2320*/  @!PT LDS RZ, [RZ] ;  /* 0x00000000fffff984 */ /* 0x000fe20000000800 */
[----:B------:R1:W-:Y:S06]  /*2330*/  MEMBAR.ALL.CTA ;  /* 0x0000000000007992 */ /* 0x0003ec0000008000 */
[----:B-1----:R-:W1:Y:S01]  /*2340*/  FENCE.VIEW.ASYNC.S ;  /* 0x00000000000073c6 */ /* 0x002e620000000000 */
[----:B------:R-:W-:-:S04]  /*2350*/  PRMT R2, RZ, 0x654, R2 ;  /* 0x00000654ff027816 */ /* 0x000fc80000000002 */
[----:B-1----:R1:W-:Y:S01]  /*2360*/  SYNCS.ARRIVE.TRANS64.RED.A1T0 RZ, [R2+URZ], RZ ;  /* 0x000000ff02ff79a7 */ /* 0x0023e200081004ff */
[----:B--2---:R-:W-:-:S13]  /*2370*/  LOP3.LUT P2, RZ, R6, 0x1, RZ, 0xc0, !PT ;  /* 0x0000000106ff7812 */ /* 0x004fda000784c0ff */
[----:B------:R-:W-:Y:S01]  /*2380*/  @P2 SHF.R.U32.HI R3, RZ, 0x10, R5 ;  /* 0x00000010ff032819 */ /* 0x000fe20000011605 */
[----:B------:R-:W-:Y:S01]  /*2390*/  VOTEU.ANY UP0, P2 ;  /* 0x0000000000ff7886 */ /* 0x000fe20001000100 */
[----:B------:R-:W-:Y:S02]  /*23a0*/  @P2 MOV R13, R4 ;  /* 0x00000004000d2202 */ /* 0x000fe40000000f00 */
[----:B------:R-:W-:Y:S02]  /*23b0*/  @P2 R2UR.BROADCAST UR8, R3 ;  /* 0x00000000030822ca */ /* 0x000fe400008e0000 */
[----:B------:R-:W-:-:S11]  /*23c0*/  @P2 LOP3.LUT R11, R5, 0xffff, RZ, 0xc0, !PT ;  /* 0x0000ffff050b2812 */ /* 0x000fd600078ec0ff */
[----:B------:R-:W-:Y:S01]  /*23d0*/  @UP0 UMOV UR36, UR8 ;  /* 0x0000000800240c82 */ /* 0x000fe20008000000 */
[----:B-1----:R-:W-:Y:S05]  /*23e0*/  @!P0 BRA `(.L_x_41) ;  /* 0x0000000000b88947 */ /* 0x002fea0003800000 */
[----:B------:R-:W3:Y:S01]  /*23f0*/  LDC.64 R4, c[0x0][0xb18] ;  /* 0x0002c600ff047b82 */ /* 0x000ee20000000a00 */
[----:B------:R-:W-:-:S07]  /*2400*/  ISETP.NE.AND P3, PT, R40, 0x1, PT ;  /* 0x000000012800780c */ /* 0x000fce0003f65270 */
[----:B------:R-:W1:Y:S08]  /*2410*/  LDC.64 R6, c[0x0][0xb10] ;  /* 0x0002c400ff067b82 */ /* 0x000e700000000a00 */
[----:B------:R-:W2:Y:S08]  /*2420*/  LDC R17, c[0x0][0xb20] ;  /* 0x0002c800ff117b82 */ /* 0x000eb00000000800 */
[----:B------:R-:W4:Y:S01]  /*2430*/  LDC R18, c[0x0][0xb0c] ;  /* 0x0002c300ff127b82 */ /* 0x000f220000000800 */
[----:B---3--:R-:W-:Y:S01]  /*2440*/  IMAD.HI.U32 R22, R0, R5, RZ ;  /* 0x0000000500167227 */ /* 0x008fe200078e00ff */
[----:B------:R-:W-:-:S06]  /*2450*/  ISETP.NE.AND P0, PT, R4, 0x1, PT ;  /* 0x000000010400780c */ /* 0x000fcc0003f05270 */
[----:B------:R-:W3:Y:S01]  /*2460*/  LDC.64 R2, c[0x0][0xb28] ;  /* 0x0002ca00ff027b82 */ /* 0x000ee20000000a00 */
[----:B-1----:R-:W-:-:S04]  /*2470*/  IMAD.HI.U32 R20, R9, R6, RZ ;  /* 0x0000000609147227 */ /* 0x002fc800078e00ff */
[----:B------:R-:W-:Y:S01]  /*2480*/  IMAD.HI.U32 R24, R13, R6, RZ ;  /* 0x000000060d187227 */ /* 0x000fe200078e00ff */
[----:B------:R-:W-:Y:S02]  /*2490*/  SHF.R.U32.HI R20, RZ, R7, R20 ;  /* 0x00000007ff147219 */ /* 0x000fe40000011614 */
[----:B--2---:R-:W-:Y:S01]  /*24a0*/  SHF.R.U32.HI R19, RZ, R17, R22 ;  /* 0x00000011ff137219 */ /* 0x004fe20000011616 */
[----:B------:R-:W-:Y:S01]  /*24b0*/  IMAD.HI.U32 R22, R11, R5, RZ ;  /* 0x000000050b167227 */ /* 0x000fe200078e00ff */
[----:B------:R-:W-:Y:S02]  /*24c0*/  SHF.R.U32.HI R24, RZ, R7, R24 ;  /* 0x00000007ff187219 */ /* 0x000fe40000011618 */
[----:B------:R-:W-:Y:S02]  /*24d0*/  SEL R19, R0, R19, !P0 ;  /* 0x0000001300137207 */ /* 0x000fe40004000000 */
[----:B------:R-:W-:Y:S02]  /*24e0*/  SHF.R.U32.HI R22, RZ, R17, R22 ;  /* 0x00000011ff167219 */ /* 0x000fe40000011616 */
[----:B----4-:R-:W-:-:S02]  /*24f0*/  ISETP.NE.AND P1, PT, R18, 0x1, PT ;  /* 0x000000011200780c */ /* 0x010fc40003f25270 */
[----:B------:R-:W-:Y:S02]  /*2500*/  SEL R5, R11, R22, !P0 ;  /* 0x000000160b057207 */ /* 0x000fe40004000000 */
[----:B------:R-:W-:Y:S02]  /*2510*/  SEL R21, R9, R20, !P1 ;  /* 0x0000001409157207 */ /* 0x000fe40004800000 */
[----:B------:R-:W-:Y:S01]  /*2520*/  SEL R7, R13, R24, !P1 ;  /* 0x000000180d077207 */ /* 0x000fe20004800000 */
[----:B---3--:R-:W-:Y:S01]  /*2530*/  IMAD.HI.U32 R20, R19, R2, RZ ;  /* 0x0000000213147227 */ /* 0x008fe200078e00ff */
[----:B------:R-:W-:-:S03]  /*2540*/  IADD3 R17, PT, PT, -R5, RZ, RZ ;  /* 0x000000ff05117210 */ /* 0x000fc60007ffe1ff */
        /* <DEDUP_REMOVED lines=11> */
[----:B------:R-:W-:-:S04]  /*2600*/  @!P0 IMAD.HI.U32 R20, R7, R2, RZ ;  /* 0x0000000207148227 */ /* 0x000fc800078e00ff */
[----:B------:R-:W-:Y:S01]  /*2610*/  IMAD.MOV R2, RZ, RZ, -R6 ;  /* 0x000000ffff027224 */ /* 0x000fe200078e0a06 */
[----:B------:R-:W-:-:S03]  /*2620*/  @!P0 SHF.R.U32.HI R20, RZ, R3, R20 ;  /* 0x00000003ff148219 */ /* 0x000fc60000011614 */
[----:B------:R-:W-:Y:S01]  /*2630*/  IMAD R2, R40, R2, R5 ;  /* 0x0000000228027224 */ /* 0x000fe200078e0205 */
        /* <DEDUP_REMOVED lines=9> */
.L_x_41:
[----:B------:R-:W1:Y:S02]  /*26d0*/  LDCU UR8, c[0x0][0xb30] ;  /* 0x00016600ff0877ac */ /* 0x000e640008000800 */
[----:B-1----:R-:W-:-:S09]  /*26e0*/  UISETP.NE.AND UP0, UPT, UR8, 0x1, UPT ;  /* 0x000000010800788c */ /* 0x002fd2000bf05270 */
[----:B------:R-:W-:Y:S05]  /*26f0*/  BRA.U UP0, `(.L_x_42) ;  /* 0x0000000100407547 */ /* 0x000fea000b800000 */
[----:B------:R-:W1:Y:S08]  /*2700*/  LDC.64 R4, c[0x0][0xb10] ;  /* 0x0002c400ff047b82 */ /* 0x000e700000000a00 */
[----:B------:R-:W2:Y:S08]  /*2710*/  LDC.64 R2, c[0x0][0xb18] ;  /* 0x0002c600ff027b82 */ /* 0x000eb00000000a00 */
[----:B------:R-:W4:Y:S08]  /*2720*/  LDC R6, c[0x0][0xb20] ;  /* 0x0002c800ff067b82 */ /* 0x000f300000000800 */
[----:B------:R-:W3:Y:S01]  /*2730*/  LDC R18, c[0x0][0xb0c] ;  /* 0x0002c300ff127b82 */ /* 0x000ee20000000800 */
[----:B-1----:R-:W-:-:S05]  /*2740*/  IMAD.HI.U32 R4, R13, R4, RZ ;  /* 0x000000040d047227 */ /* 0x002fca00078e00ff */
[----:B------:R-:W-:Y:S01]  /*2750*/  SHF.R.U32.HI R4, RZ, R5, R4 ;  /* 0x00000005ff047219 */ /* 0x000fe20000011604 */
[----:B--2---:R-:W-:Y:S01]  /*2760*/  IMAD.HI.U32 R3, R11, R3, RZ ;  /* 0x000000030b037227 */ /* 0x004fe200078e00ff */
[----:B------:R-:W-:-:S04]  /*2770*/  ISETP.NE.AND P0, PT, R2, 0x1, PT ;  /* 0x000000010200780c */ /* 0x000fc80003f05270 */
[----:B----4-:R-:W-:-:S04]  /*2780*/  SHF.R.U32.HI R6, RZ, R6, R3 ;  /* 0x00000006ff067219 */ /* 0x010fc80000011603 */
[----:B------:R-:W-:Y:S02]  /*2790*/  SEL R3, R11, R6, !P0 ;  /* 0x000000060b037207 */ /* 0x000fe40004000000 */
[----:B---3--:R-:W-:-:S04]  /*27a0*/  ISETP.NE.AND P1, PT, R18, 0x1, PT ;  /* 0x000000011200780c */ /* 0x008fc80003f25270 */
[----:B------:R-:W-:-:S05]  /*27b0*/  SEL R4, R13, R4, !P1 ;  /* 0x000000040d047207 */ /* 0x000fca0004800000 */
[----:B------:R-:W-:Y:S02]  /*27c0*/  IMAD.IADD R5, R3, 0x1, -R4 ;  /* 0x0000000103057824 */ /* 0x000fe400078e0a04 */
[----:B------:R-:W-:Y:S02]  /*27d0*/  IMAD.IADD R3, R4, 0x1, -R3 ;  /* 0x0000000104037824 */ /* 0x000fe400078e0a03 */
[----:B------:R-:W-:Y:S02]  /*27e0*/  IMAD R13, R5, R18, R13 ;  /* 0x00000012050d7224 */ /* 0x000fe400078e020d */
[----:B------:R-:W-:-:S07]  /*27f0*/  IMAD R11, R3, R2, R11 ;  /* 0x00000002030b7224 */ /* 0x000fce00078e020b */
.L_x_42:
[----:B------:R-:W-:Y:S01]  /*2800*/  VIADD R14, R14, 0x1 ;  /* 0x000000010e0e7836 */ /* 0x000fe20000000000 */
[----:B------:R-:W-:Y:S01]  /*2810*/  PLOP3.LUT P1, PT, PT, PT, PT, 0x80, 0x8 ;  /* 0x000000000008781c */ /* 0x000fe20003f2f070 */
[----:B------:R-:W-:Y:S02]  /*2820*/  IMAD.IADD R21, R13, 0x1, R96 ;  /* 0x000000010d157824 */ /* 0x000fe400078e0260 */
[----:B------:R-:W-:Y:S01]  /*2830*/  IMAD.IADD R20, R11, 0x1, R94 ;  /* 0x000000010b147824 */ /* 0x000fe200078e025e */
[----:B------:R-:W-:-:S04]  /*2840*/  ISETP.NE.AND P0, PT, R14, 0x2, PT ;  /* 0x000000020e00780c */ /* 0x000fc80003f05270 */
[----:B------:R-:W-:Y:S02]  /*2850*/  SEL R3, RZ, 0x1, P0 ;  /* 0x00000001ff037807 */ /* 0x000fe40000000000 */
[----:B------:R-:W-:Y:S02]  /*2860*/  SEL R14, R14, RZ, P0 ;  /* 0x000000ff0e0e7207 */ /* 0x000fe40000000000 */
[----:B------:R-:W-:Y:S01]  /*2870*/  LOP3.LUT R12, R12, R3, RZ, 0x3c, !PT ;  /* 0x000000030c0c7212 */ /* 0x000fe200078e3cff */
[----:B------:R-:W-:Y:S06]  /*2880*/  @P2 BRA `(.L_x_43) ;  /* 0xfffffff000642947 */ /* 0x000fec000383ffff */
[----:B------:R-:W-:Y:S01]  /*2890*/  UIADD3 UR6, UPT, UPT, UR6, 0xd0, URZ ;  /* 0x000000d006067890 */ /* 0x000fe2000fffe0ff */
[----:B------:R-:W-:-:S03]  /*28a0*/  SHF.L.U32 R3, R15, 0x1f, RZ ;  /* 0x0000001f0f037819 */ /* 0x000fc600000006ff */
[----:B------:R-:W-:-:S09]  /*28b0*/  ULEA UR4, UR23, UR6, 0x3 ;  /* 0x0000000617047291 */ /* 0x000fd2000f8e18ff */
[----:B------:R-:W1:Y:S02]  /*28c0*/  SYNCS.PHASECHK.TRANS64.TRYWAIT P0, [UR4], R3 ;  /* 0x00000003ff0075a7 */ /* 0x000e640008001104 */
[----:B-1----:R-:W-:Y:S05]  /*28d0*/  @!P0 BRA `(.L_x_44) ;  /* 0x0000006000348947 */ /* 0x002fea0003800000 */
.L_x_151:
[----:B------:R-:W-:-:S04]  /*28e0*/  UIADD3 UR5, UPT, UPT, UR23, 0x1, URZ ;  /* 0x0000000117057890 */ /* 0x000fc8000fffe0ff */
[----:B------:R-:W-:-:S04]  /*28f0*/  UISETP.NE.AND UP0, UPT, UR5, 0x1a, UPT ;  /* 0x0000001a0500788c */ /* 0x000fc8000bf05270 */
[----:B------:R-:W-:Y:S02]  /*2900*/  USEL UR7, URZ, 0x1, UP0 ;  /* 0x00000001ff077887 */ /* 0x000fe40008000000 */
[----:B------:R-:W-:-:S04]  /*2910*/  USEL UR5, UR5, URZ, UP0 ;  /* 0x000000ff05057287 */ /* 0x000fc80008000000 */
[----:B------:R-:W-:Y:S01]  /*2920*/  ULEA UR4, UR5, UR6, 0x3 ;  /* 0x0000000605047291 */ /* 0x000fe2000f8e18ff */
[----:B------:R-:W-:-:S04]  /*2930*/  LOP3.LUT R2, R15, UR7, RZ, 0x3c, !PT ;  /* 0x000000070f027c12 */ /* 0x000fc8000f8e3cff */
[----:B-1----:R-:W-:-:S04]  /*2940*/  SHF.L.U32 R3, R2, 0x1f, RZ ;  /* 0x0000001f02037819 */ /* 0x002fc800000006ff */
[----:B------:R-:W1:Y:S02]  /*2950*/  SYNCS.PHASECHK.TRANS64.TRYWAIT P0, [UR4], R3 ;  /* 0x00000003ff0075a7 */ /* 0x000e640008001104 */
[----:B-1----:R-:W-:Y:S05]  /*2960*/  @!P0 BRA `(.L_x_45) ;  /* 0x0000006000288947 */ /* 0x002fea0003800000 */
.L_x_153:
        /* <DEDUP_REMOVED lines=9> */
.L_x_155:
        /* <DEDUP_REMOVED lines=9> */
.L_x_157:
        /* <DEDUP_REMOVED lines=9> */
.L_x_159:
        /* <DEDUP_REMOVED lines=9> */
.L_x_161:
        /* <DEDUP_REMOVED lines=9> */
.L_x_163:
        /* <DEDUP_REMOVED lines=9> */
.L_x_165:
        /* <DEDUP_REMOVED lines=9> */
.L_x_167:
        /* <DEDUP_REMOVED lines=9> */
.L_x_169:
        /* <DEDUP_REMOVED lines=9> */
.L_x_171:
        /* <DEDUP_REMOVED lines=9> */
.L_x_173:
        /* <DEDUP_REMOVED lines=9> */
.L_x_175:
        /* <DEDUP_REMOVED lines=9> */
.L_x_177:
        /* <DEDUP_REMOVED lines=9> */
.L_x_179:
        /* <DEDUP_REMOVED lines=9> */
.L_x_181:
        /* <DEDUP_REMOVED lines=9> */
.L_x_183:
        /* <DEDUP_REMOVED lines=9> */
.L_x_185:
        /* <DEDUP_REMOVED lines=9> */
.L_x_187:
        /* <DEDUP_REMOVED lines=9> */
.L_x_189:
        /* <DEDUP_REMOVED lines=9> */
.L_x_191:
        /* <DEDUP_REMOVED lines=9> */
.L_x_193:
        /* <DEDUP_REMOVED lines=9> */
.L_x_195:
        /* <DEDUP_REMOVED lines=9> */
.L_x_197:
        /* <DEDUP_REMOVED lines=9> */
.L_x_199:
[----:B------:R-:W-:-:S04]  /*3660*/  UIADD3 UR5, UPT, UPT, UR5, 0x1, URZ ;  /* 0x0000000105057890 */ /* 0x000fc8000fffe0ff */
[----:B------:R-:W-:-:S04]  /*3670*/  UISETP.NE.AND UP0, UPT, UR5, 0x1a, UPT ;  /* 0x0000001a0500788c */ /* 0x000fc8000bf05270 */
[----:B------:R-:W-:Y:S02]  /*3680*/  USEL UR4, URZ, 0x1, UP0 ;  /* 0x00000001ff047887 */ /* 0x000fe40008000000 */
[----:B------:R-:W-:-:S04]  /*3690*/  USEL UR5, UR5, URZ, UP0 ;  /* 0x000000ff05057287 */ /* 0x000fc80008000000 */
[----:B------:R-:W-:Y:S01]  /*36a0*/  ULEA UR5, UR5, UR6, 0x3 ;  /* 0x0000000605057291 */ /* 0x000fe2000f8e18ff */
[----:B-1----:R-:W-:-:S04]  /*36b0*/  LOP3.LUT R3, R2, UR4, RZ, 0x3c, !PT ;  /* 0x0000000402037c12 */ /* 0x002fc8000f8e3cff */
[----:B------:R-:W-:Y:S01]  /*36c0*/  SHF.L.U32 R3, R3, 0x1f, RZ ;  /* 0x0000001f03037819 */ /* 0x000fe200000006ff */
[----:B---3--:R-:W-:-:S07]  /*36d0*/  IMAD.U32 R0, RZ, RZ, UR5 ;  /* 0x00000005ff007e24 */ /* 0x008fce000f8e00ff */
.L_x_69:
[----:B-1----:R1:W2:Y:S02]  /*36e0*/  SYNCS.PHASECHK.TRANS64.TRYWAIT P0, [R0+URZ], R3 ;  /* 0x00000003000075a7 */ /* 0x0022a400080011ff */
[----:B--2---:R-:W-:Y:S05]  /*36f0*/  @!P0 NANOSLEEP.SYNCS 0x989680 ;  /* 0x009896800000895d */ /* 0x004fea0003900000 */
[----:B------:R-:W2:Y:S02]  /*3700*/  @!P0 SYNCS.PHASECHK.TRANS64 P0, [R0+URZ], R3 ;  /* 0x00000003000085a7 */ /* 0x000ea400080010ff */
[----:B--2---:R-:W-:Y:S05]  /*3710*/  @P0 EXIT ;  /* 0x000000000000094d */ /* 0x004fea0003800000 */
[----:B------:R-:W-:Y:S05]  /*3720*/  BRA `(.L_x_69) ;  /* 0xfffffffc00ec7947 */ /* 0x000fea000383ffff */
.L_x_23:
[----:B------:R-:W-:-:S04]  /*3730*/  UISETP.NE.AND UP1, UPT, UR37, URZ, UPT ;  /* 0x000000ff2500728c */ /* 0x000fc8000bf25270 */
[----:B------:R-:W-:-:S09]  /*3740*/  UISETP.NE.OR UP1, UPT, UR10, 0x1, UP1 ;  /* 0x000000010a00788c */ /* 0x000fd20008f25670 */
[----:B------:R-:W-:Y:S05]  /*3750*/  BRA.U UP1, `(.L_x_70) ;  /* 0x00000005014c7547 */ /* 0x000fea000b800000 */
[----:B------:R-:W-:Y:S01]  /*3760*/  HFMA2 R11, -RZ, RZ, 0, 0 ;  /* 0x00000000ff0b7431 */ /* 0x000fe200000001ff */
[----:B------:R-:W-:Y:S01]  /*3770*/  ISETP.GE.U32.AND P2, PT, R10, 0x2, PT ;  /* 0x000000020a00780c */ /* 0x000fe20003f46070 */
[----:B------:R-:W-:Y:S01]  /*3780*/  IMAD.MOV.U32 R12, RZ, RZ, 0x1 ;  /* 0x00000001ff0c7424 */ /* 0x000fe200078e00ff */
[----:B------:R-:W-:Y:S01]  /*3790*/  CS2R R8, SRZ ;  /* 0x0000000000087805 */ /* 0x000fe2000001ff00 */
[----:B------:R-:W-:Y:S01]  /*37a0*/  IMAD.MOV.U32 R3, RZ, RZ, RZ ;  /* 0x000000ffff037224 */ /* 0x000fe200078e00ff */
[----:B------:R-:W-:Y:S01]  /*37b0*/  UMOV UR4, 0x400 ;  /* 0x0000040000047882 */ /* 0x000fe20000000000 */
[----:B------:R-:W-:Y:S01]  /*37c0*/  UMOV UR6, URZ ;  /* 0x000000ff00067c82 */ /* 0x000fe20008000000 */
[----:B------:R-:W-:-:S12]  /*37d0*/  ULEA UR37, UR37, UR4, 0x18 ;  /* 0x0000000425257291 */ /* 0x000fd8000f8ec0ff */
.L_x_74:
[----:B------:R-:W-:Y:S02]  /*37e0*/  LEA R0, R3, UR37, 0x3 ;  /* 0x0000002503007c11 */ /* 0x000fe4000f8e18ff */
[----:B------:R-:W-:-:S03]  /*37f0*/  SHF.L.U32 R5, R8, 0x1f, RZ ;  /* 0x0000001f08057819 */ /* 0x000fc600000006ff */
[----:B------:R-:W-:Y:S01]  /*3800*/  VIADD R4, R0, 0x240 ;  /* 0x0000024000047836 */ /* 0x000fe20000000000 */
[----:B------:R-:W1:Y:S02]  /*3810*/  SYNCS.PHASECHK.TRANS64.TRYWAIT P0, [R0+URZ+0x230], R5 ;  /* 0x00023005000075a7 */ /* 0x000e6400080011ff */
[----:B-1----:R-:W-:Y:S05]  /*3820*/  @!P0 BRA `(.L_x_71) ;  /* 0x0000005800b88947 */ /* 0x002fea0003800000 */
.L_x_200:
[----:B------:R-:W-:Y:S01]  /*3830*/  ULEA UR5, UR6, UR37, 0x3 ;  /* 0x0000002506057291 */ /* 0x000fe2000f8e18ff */
[----:B------:R-:W-:Y:S01]  /*3840*/  PRMT R4, RZ, 0x654, R4 ;  /* 0x00000654ff047816 */ /* 0x000fe20000000004 */
[----:B-1----:R-:W-:Y:S01]  /*3850*/  @!P2 IMAD.MOV.U32 R5, RZ, RZ, 0x10 ;  /* 0x00000010ff05a424 */ /* 0x002fe200078e00ff */
[----:B------:R-:W-:Y:S01]  /*3860*/  SHF.L.U32 R7, R12, 0x1f, RZ ;  /* 0x0000001f0c077819 */ /* 0x000fe200000006ff */
[----:B------:R-:W-:Y:S01]  /*3870*/  UIADD3 UR4, UPT, UPT, UR5, 0x1d0, URZ ;  /* 0x000001d005047890 */ /* 0x000fe2000fffe0ff */
[----:B------:R1:W-:Y:S05]  /*3880*/  SYNCS.ARRIVE.TRANS64.RED.A1T0 RZ, [R4+URZ], RZ ;  /* 0x000000ff04ff79a7 */ /* 0x0003ea00081004ff */
[----:B------:R-:W-:Y:S01]  /*3890*/  IMAD.U32 R13, RZ, RZ, UR4 ;  /* 0x00000004ff0d7e24 */ /* 0x000fe2000f8e00ff */
[----:B------:R-:W2:Y:S04]  /*38a0*/  SYNCS.PHASECHK.TRANS64.TRYWAIT P0, [UR5+0x1e0], R7 ;  /* 0x0001e007ff0075a7 */ /* 0x000ea80008001105 */
[----:B------:R-:W-:Y:S01]  /*38b0*/  PRMT R13, R10, 0x654, R13 ;  /* 0x000006540a0d7816 */ /* 0x000fe2000000000d */
[----:B-12---:R-:W-:Y:S06]  /*38c0*/  @!P0 BRA `(.L_x_72) ;  /* 0x0000005800a48947 */ /* 0x006fec0003800000 */
.L_x_202:
[----:B------:R-:W-:Y:S01]  /*38d0*/  ULEA UR4, UR6, UR37, 0x4 ;  /* 0x0000002506047291 */ /* 0x000fe2000f8e20ff */
[----:B------:R-:W-:Y:S01]  /*38e0*/  SEL R2, R13, R2, !P2 ;  /* 0x000000020d027207 */ /* 0x000fe20005000000 */
[----:B------:R-:W-:Y:S01]  /*38f0*/  UIADD3 UR5, UPT, UPT, UR5, 0x1d0, URZ ;  /* 0x000001d005057890 */ /* 0x000fe2000fffe0ff */
[----:B-1----:R-:W-:Y:S01]  /*3900*/  LEA R0, R11, UR37, 0x3 ;  /* 0x000000250b007c11 */ /* 0x002fe2000f8e18ff */
[----:B------:R-:W-:Y:S01]  /*3910*/  UIADD3 UR4, UPT, UPT, UR4, 0x260, URZ ;  /* 0x0000026004047890 */ /* 0x000fe2000fffe0ff */
[----:B------:R1:W-:Y:S01]  /*3920*/  @!P2 SYNCS.ARRIVE.TRANS64.RED RZ, [R2+URZ], R5 ;  /* 0x0000000502ffa9a7 */ /* 0x0003e200080004ff */
[----:B------:R-:W-:Y:S01]  /*3930*/  UIADD3 UR6, UPT, UPT, UR6, 0x1, URZ ;  /* 0x0000000106067890 */ /* 0x000fe2000fffe0ff */
[----:B------:R-:W-:-:S03]  /*3940*/  VIADD R3, R3, 0x1 ;  /* 0x0000000103037836 */ /* 0x000fc60000000000 */
[----:B------:R-:W-:Y:S02]  /*3950*/  UISETP.NE.AND UP0, UPT, UR6, 0x2, UPT ;  /* 0x000000020600788c */ /* 0x000fe4000bf05270 */
[----:B------:R-:W-:Y:S01]  /*3960*/  ISETP.NE.AND P0, PT, R3, 0x2, PT ;  /* 0x000000020300780c */ /* 0x000fe20003f05270 */
[----:B------:R-:W-:Y:S06]  /*3970*/  UGETNEXTWORKID.BROADCAST [UR4], [UR5] ;  /* 0x00000000040073ca */ /* 0x000fec0008000100 */
[----:B------:R-:W-:Y:S02]  /*3980*/  USEL UR4, URZ, 0x1, UP0 ;  /* 0x00000001ff047887 */ /* 0x000fe40008000000 */
[----:B------:R-:W-:-:S04]  /*3990*/  USEL UR6, UR6, URZ, UP0 ;  /* 0x000000ff06067287 */ /* 0x000fc80008000000 */
[----:B------:R-:W-:Y:S02]  /*39a0*/  LOP3.LUT R12, R12, UR4, RZ, 0x3c, !PT ;  /* 0x000000040c0c7c12 */ /* 0x000fe4000f8e3cff */
[----:B-1----:R-:W-:-:S04]  /*39b0*/  SHF.L.U32 R5, R9, 0x1f, RZ ;  /* 0x0000001f09057819 */ /* 0x002fc800000006ff */
[----:B------:R-:W1:Y:S02]  /*39c0*/  SYNCS.PHASECHK.TRANS64.TRYWAIT P1, [R0+URZ+0x1d0], R5 ;  /* 0x0001d005000075a7 */ /* 0x000e6400080211ff */
[----:B-1----:R-:W-:Y:S05]  /*39d0*/  @!P1 BRA `(.L_x_73) ;  /* 0x0000005800789947 */ /* 0x002fea0003800000 */
.L_x_203:
[----:B------:R-:W-:Y:S01]  /*39e0*/  LEA R4, R11, UR37, 0x4 ;  /* 0x000000250b047c11 */ /* 0x000fe2000f8e20ff */
[----:B-1----:R-:W-:Y:S01]  /*39f0*/  VIADD R0, R0, 0x1e0 ;  /* 0x000001e000007836 */ /* 0x002fe20000000000 */
[----:B------:R-:W-:Y:S01]  /*3a00*/  SEL R3, R3, RZ, P0 ;  /* 0x000000ff03037207 */ /* 0x000fe20000000000 */
[----:B------:R-:W-:-:S03]  /*3a10*/  VIADD R11, R11, 0x1 ;  /* 0x000000010b0b7836 */ /* 0x000fc60000000000 */
[----:B------:R-:W1:Y:S01]  /*3a20*/  LDS.128 R4, [R4+0x260] ;  /* 0x0002600004047984 */ /* 0x000e620000000c00 */
[----:B------:R-:W-:Y:S02]  /*3a30*/  PRMT R0, RZ, 0x654, R0 ;  /* 0x00000654ff007816 */ /* 0x000fe40000000000 */
[C---:B------:R-:W-:Y:S01]  /*3a40*/  ISETP.NE.AND P1, PT, R11.reuse, 0x2, PT ;  /* 0x000000020b00780c */ /* 0x040fe20003f25270 */
[----:B------:R-:W-:Y:S01]  /*3a50*/  @!PT LDS RZ, [RZ] ;  /* 0x00000000fffff984 */ /* 0x000fe20000000800 */
[----:B------:R-:W-:Y:S01]  /*3a60*/  @!PT LDS RZ, [RZ] ;  /* 0x00000000fffff984 */ /* 0x000fe20000000800 */
[----:B------:R-:W-:Y:S01]  /*3a70*/  @!PT LDS RZ, [RZ] ;  /* 0x00000000fffff984 */ /* 0x000fe20000000800 */
[----:B------:R-:W-:Y:S01]  /*3a80*/  @!PT LDS RZ, [RZ] ;  /* 0x00000000fffff984 */ /* 0x000fe20000000800 */
[----:B------:R2:W-:Y:S06]  /*3a90*/  MEMBAR.ALL.CTA ;  /* 0x0000000000007992 */ /* 0x0005ec0000008000 */
[----:B--2---:R-:W2:Y:S01]  /*3aa0*/  FENCE.VIEW.ASYNC.S ;  /* 0x00000000000073c6 */ /* 0x004ea20000000000 */
[----:B------:R-:W-:Y:S01]  /*3ab0*/  SEL R11, R11, RZ, P1 ;  /* 0x000000ff0b0b7207 */ /* 0x000fe20000800000 */
[----:B--2---:R2:W-:Y:S01]  /*3ac0*/  SYNCS.ARRIVE.TRANS64.RED.A1T0 RZ, [R0+URZ], RZ ;  /* 0x000000ff00ff79a7 */ /* 0x0045e200081004ff */
[----:B-1----:R-:W-:-:S02]  /*3ad0*/  LOP3.LUT P3, RZ, R6, 0x1, RZ, 0xc0, !PT ;  /* 0x0000000106ff7812 */ /* 0x002fc4000786c0ff */
[----:B------:R-:W-:-:S04]  /*3ae0*/  SEL R5, RZ, 0x1, P0 ;  /* 0x00000001ff057807 */ /* 0x000fc80000000000 */
[----:B------:R-:W-:Y:S02]  /*3af0*/  LOP3.LUT R8, R8, R5, RZ, 0x3c, !PT ;  /* 0x0000000508087212 */ /* 0x000fe400078e3cff */
[----:B--2---:R-:W-:-:S04]  /*3b00*/  SEL R0, RZ, 0x1, P1 ;  /* 0x00000001ff007807 */ /* 0x004fc80000800000 */
[----:B------:R-:W-:Y:S01]  /*3b10*/  LOP3.LUT R9, R9, R0, RZ, 0x3c, !PT ;  /* 0x0000000009097212 */ /* 0x000fe200078e3cff */
[----:B------:R-:W-:Y:S06]  /*3b20*/  @P3 BRA `(.L_x_74) ;  /* 0xfffffffc002c3947 */ /* 0x000fec000383ffff */
[----:B------:R-:W-:Y:S01]  /*3b30*/  ULEA UR5, UR6, UR37, 0x3 ;  /* 0x0000002506057291 */ /* 0x000fe2000f8e18ff */
[----:B------:R-:W-:-:S08]  /*3b40*/  SHF.L.U32 R3, R12, 0x1f, RZ ;  /* 0x0000001f0c037819 */ /* 0x000fd000000006ff */
[----:B------:R-:W1:Y:S02]  /*3b50*/  SYNCS.PHASECHK.TRANS64 P0, [UR5+0x1e0], R3 ;  /* 0x0001e003ff0075a7 */ /* 0x000e640008001005 */
[----:B-1----:R-:W-:Y:S05]  /*3b60*/  @P0 BRA `(.L_x_75) ;  /* 0x0000000000080947 */ /* 0x002fea0003800000 */
[----:B------:R-:W1:Y:S02]  /*3b70*/  SYNCS.PHASECHK.TRANS64.TRYWAIT P0, [UR5+0x1e0], R3 ;  /* 0x0001e003ff0075a7 */ /* 0x000e640008001105 */
[----:B-1----:R-:W-:Y:S05]  /*3b80*/  @!P0 BRA `(.L_x_76) ;  /* 0x0000005800208947 */ /* 0x002fea0003800000 */
.L_x_75:
[----:B------:R-:W-:-:S04]  /*3b90*/  UIADD3 UR4, UPT, UPT, UR6, 0x1, URZ ;  /* 0x0000000106047890 */ /* 0x000fc8000fffe0ff */
[----:B------:R-:W-:-:S04]  /*3ba0*/  UISETP.NE.AND UP0, UPT, UR4, 0x2, UPT ;  /* 0x000000020400788c */ /* 0x000fc8000bf05270 */
[----:B------:R-:W-:Y:S02]  /*3bb0*/  USEL UR7, URZ, 0x1, UP0 ;  /* 0x00000001ff077887 */ /* 0x000fe40008000000 */
[----:B------:R-:W-:-:S04]  /*3bc0*/  USEL UR4, UR4, URZ, UP0 ;  /* 0x000000ff04047287 */ /* 0x000fc80008000000 */
[----:B------:R-:W-:Y:S01]  /*3bd0*/  ULEA UR4, UR4, UR37, 0x3 ;  /* 0x0000002504047291 */ /* 0x000fe2000f8e18ff */
[----:B-1----:R-:W-:-:S04]  /*3be0*/  LOP3.LUT R3, R12, UR7, RZ, 0x3c, !PT ;  /* 0x000000070c037c12 */ /* 0x002fc8000f8e3cff */
[----:B------:R-:W-:-:S04]  /*3bf0*/  SHF.L.U32 R0, R3, 0x1f, RZ ;  /* 0x0000001f03007819 */ /* 0x000fc800000006ff */
[----:B------:R-:W1:Y:S02]  /*3c00*/  SYNCS.PHASECHK.TRANS64 P0, [UR4+0x1e0], R0 ;  /* 0x0001e000ff0075a7 */ /* 0x000e640008001004 */
[----:B-1----:R-:W-:Y:S05]  /*3c10*/  @P0 EXIT ;  /* 0x000000000000094d */ /* 0x002fea0003800000 */
[----:B------:R-:W-:Y:S02]  /*3c20*/  SHF.L.U32 R3, R3, 0x1f, RZ ;  /* 0x0000001f03037819 */ /* 0x000fe400000006ff */
[----:B------:R-:W-:-:S07]  /*3c30*/  MOV R0, UR4 ;  /* 0x0000000400007c02 */ /* 0x000fce0008000f00 */
.L_x_77:
[----:B-1----:R1:W2:Y:S02]  /*3c40*/  SYNCS.PHASECHK.TRANS64.TRYWAIT P0, [R0+URZ+0x1e0], R3 ;  /* 0x0001e003000075a7 */ /* 0x0022a400080011ff */
[----:B--2---:R-:W-:Y:S05]  /*3c50*/  @!P0 NANOSLEEP.SYNCS 0x989680 ;  /* 0x009896800000895d */ /* 0x004fea0003900000 */
[----:B------:R-:W2:Y:S02]  /*3c60*/  @!P0 SYNCS.PHASECHK.TRANS64 P0, [R0+URZ+0x1e0], R3 ;  /* 0x0001e003000085a7 */ /* 0x000ea400080010ff */
[----:B--2---:R-:W-:Y:S05]  /*3c70*/  @P0 EXIT ;  /* 0x000000000000094d */ /* 0x004fea0003800000 */
[----:B------:R-:W-:Y:S05]  /*3c80*/  BRA `(.L_x_77) ;  /* 0xfffffffc00ec7947 */ /* 0x000fea000383ffff */
.L_x_70:
[----:B------:R-:W-:Y:S05]  /*3c90*/  BRA.U UP4, `(.L_x_78) ;  /* 0x0000001104a07547 */ /* 0x000fea000b800000 */
[----:B------:R-:W-:Y:S01]  /*3ca0*/  UMOV UR6, 0x40 ;  /* 0x0000004000067882 */ /* 0x000fe20000000000 */
[----:B------:R-:W-:Y:S01]  /*3cb0*/  NOP ;  /* 0x0000000000007918 */ /* 0x000fe20000000000 */
[----:B------:R-:W-:Y:S01]  /*3cc0*/  ULEA UR6, UR37, UR6, 0x18 ;  /* 0x0000000625067291 */ /* 0x000fe2000f8ec0ff */
[----:B------:R-:W-:Y:S02]  /*3cd0*/  UMOV UR7, 0x400 ;  /* 0x0000040000077882 */ /* 0x000fe40000000000 */
[----:B------:R-:W-:-:S06]  /*3ce0*/  ULEA UR37, UR37, UR7, 0x18 ;  /* 0x0000000725257291 */ /* 0x000fcc000f8ec0ff */
[----:B------:R-:W1:Y:S02]  /*3cf0*/  LDS.U8 R2, [UR6+0x1c] ;  /* 0x00001c06ff027984 */ /* 0x000e640008000000 */
[----:B-1----:R-:W-:-:S13]  /*3d00*/  ISETP.NE.AND P0, PT, R2, RZ, PT ;  /* 0x000000ff0200720c */ /* 0x002fda0003f05270 */
[----:B------:R-:W-:Y:S05]  /*3d10*/  @P0 BRA `(.L_x_79) ;  /* 0x0000000400080947 */ /* 0x000fea0003800000 */
[----:B------:R-:W-:Y:S02]  /*3d20*/  UISETP.NE.U32.AND UP0, UPT, UR5, 0x1, UPT ;  /* 0x000000010500788c */ /* 0x000fe4000bf05070 */
[----:B------:R-:W-:-:S07]  /*3d30*/  UIADD3 UR8, UPT, UPT, UR6, 0x8, URZ ;  /* 0x0000000806087890 */ /* 0x000fce000fffe0ff */
[----:B------:R-:W-:Y:S05]  /*3d40*/  BRA.U !UP0, `(.L_x_80) ;  /* 0x00000001089c7547 */ /* 0x000fea000b800000 */
[----:B------:R-:W-:Y:S01]  /*3d50*/  ELECT P0, URZ, PT ;  /* 0x0000000000ff782f */ /* 0x000fe20003800000 */
[----:B------:R-:W-:-:S12]  /*3d60*/  BSSY B0, `(.L_x_80) ;  /* 0x0000025000007945 */ /* 0x000fd80003800000 */
[----:B------:R-:W-:Y:S05]  /*3d70*/  @!P0 BRA `(.L_x_81) ;  /* 0x00000000008c8947 */ /* 0x000fea0003800000 */
[----:B------:R-:W-:-:S05]  /*3d80*/  UMOV UR7, 0x10 ;  /* 0x0000001000077882 */ /* 0x000fca0000000000 */
[----:B------:R-:W-:Y:S04]  /*3d90*/  DEPBAR.LE SB1, 0x36 ;  /* 0x00009d800000791a */ /* 0x000fe80000000000 */
[----:B------:R-:W1:Y:S02]  /*3da0*/  UTCATOMSWS.2CTA.FIND_AND_SET.ALIGN UP1, UR7, UR7 ;  /* 0x00000007000775e3 */ /* 0x000e640008220800 */
[----:B-1----:R-:W-:Y:S01]  /*3db0*/  MOV R11, UR7 ;  /* 0x00000007000b7c02 */ /* 0x002fe20008000f00 */
[----:B------:R-:W-:Y:S06]  /*3dc0*/  BRA.U UP1, `(.L_x_82) ;  /* 0x0000000101187547 */ /* 0x000fec000b800000 */
.L_x_83:
[----:B------:R-:W-:Y:S05]  /*3dd0*/  NANOSLEEP 0x64 ;  /* 0x000000640000795d */ /* 0x000fea0003800000 */
[----:B------:R-:W-:-:S05]  /*3de0*/  UMOV UR7, 0x10 ;  /* 0x0000001000077882 */ /* 0x000fca0000000000 */
[----:B------:R-:W-:Y:S04]  /*3df0*/  DEPBAR.LE SB1, 0x36 ;  /* 0x00009d800000791a */ /* 0x000fe80000000000 */
[----:B------:R-:W1:Y:S02]  /*3e00*/  UTCATOMSWS.2CTA.FIND_AND_SET.ALIGN UP1, UR7, UR7 ;  /* 0x00000007000775e3 */ /* 0x000e640008220800 */
[----:B-1----:R-:W-:Y:S01]  /*3e10*/  MOV R11, UR7 ;  /* 0x00000007000b7c02 */ /* 0x002fe20008000f00 */
[----:B------:R-:W-:Y:S05]  /*3e20*/  BRA.U !UP1, `(.L_x_83) ;  /* 0xfffffffd09e87547 */ /* 0x000fea000b83ffff */
.L_x_82:
[----:B------:R-:W1:Y:S01]  /*3e30*/  LDS R5, [UR6+0x10] ;  /* 0x00001006ff057984 */ /* 0x000e620008000800 */
[----:B------:R-:W-:Y:S01]  /*3e40*/  IMAD.U32 R3, RZ, RZ, UR37 ;  /* 0x00000025ff037e24 */ /* 0x000fe2000f8e00ff */
[----:B------:R-:W-:-:S03]  /*3e50*/  MOV R2, UR4 ;  /* 0x0000000400027c02 */ /* 0x000fc60008000f00 */
[----:B------:R-:W-:Y:S01]  /*3e60*/  VIADD R3, R3, 0x280 ;  /* 0x0000028003037836 */ /* 0x000fe20000000000 */
[----:B-1----:R-:W-:-:S04]  /*3e70*/  SHF.L.U32 R5, R5, 0x1f, RZ ;  /* 0x0000001f05057819 */ /* 0x002fc800000006ff */
[----:B------:R-:W1:Y:S02]  /*3e80*/  SYNCS.PHASECHK.TRANS64.TRYWAIT P0, [UR6+0x8], R5 ;  /* 0x00000805ff0075a7 */ /* 0x000e640008001106 */
[----:B-1----:R-:W-:Y:S05]  /*3e90*/  @P0 BRA `(.L_x_84) ;  /* 0x0000000000080947 */ /* 0x002fea0003800000 */
[----:B------:R-:W1:Y:S02]  /*3ea0*/  SYNCS.PHASECHK.TRANS64.TRYWAIT P0, [UR6+0x8], R5 ;  /* 0x00000805ff0075a7 */ /* 0x000e640008001106 */
[----:B-1----:R-:W-:Y:S05]  /*3eb0*/  @!P0 BRA `(.L_x_85) ;  /* 0x00000054006c8947 */ /* 0x002fea0003800000 */
.L_x_84:
[----:B-1----:R-:W-:Y:S01]  /*3ec0*/  HFMA2 R4, -RZ, RZ, 0, 5.9604644775390625e-08 ;  /* 0x00000001ff047431 */ /* 0x002fe200000001ff */
[----:B------:R-:W-:Y:S01]  /*3ed0*/  UPRMT UR7, UR4, 0x654, UR8 ;  /* 0x0000065404077896 */ /* 0x000fe20008000008 */
[----:B------:R-:W-:Y:S01]  /*3ee0*/  IMAD.MOV.U32 R6, RZ, RZ, 0xffff ;  /* 0x0000ffffff067424 */ /* 0x000fe200078e00ff */
[----:B------:R-:W-:Y:S01]  /*3ef0*/  PRMT R2, R2, 0x654, R3 ;  /* 0x0000065402027816 */ /* 0x000fe20000000003 */
[----:B------:R-:W-:Y:S02]  /*3f00*/  IMAD.MOV.U32 R5, RZ, RZ, 0x4 ;  /* 0x00000004ff057424 */ /* 0x000fe400078e00ff */
[----:B------:R-:W-:Y:S01]  /*3f10*/  IMAD.SHL.U32 R9, R11, 0x20, RZ ;  /* 0x000000200b097824 */ /* 0x000fe200078e00ff */
[----:B------:R-:W-:Y:S02]  /*3f20*/  MOV R3, UR7 ;  /* 0x0000000700037c02 */ /* 0x000fe40008000f00 */
[-C--:B------:R-:W-:Y:S01]  /*3f30*/  SHF.L.U32 R7, R6, R11.reuse, RZ ;  /* 0x0000000b06077219 */ /* 0x080fe200000006ff */
[----:B------:R1:W-:Y:S01]  /*3f40*/  SYNCS.ARRIVE.TRANS64.RED RZ, [UR7], R5 ;  /* 0x00000005ffff79a7 */ /* 0x0003e20008000407 */
[----:B------:R-:W-:Y:S01]  /*3f50*/  SHF.L.U32 R6, R4, R11, RZ ;  /* 0x0000000b04067219 */ /* 0x000fe200000006ff */
[----:B------:R1:W-:Y:S04]  /*3f60*/  STS [UR37+0x280], R9 ;  /* 0x00028009ff007988 */ /* 0x0003e80008000825 */
[----:B------:R1:W-:Y:S04]  /*3f70*/  STAS [R2.64], R11 ;  /* 0x0000000b02007dbd */ /* 0x0003e8000c0008ff */
[----:B------:R1:W-:Y:S04]  /*3f80*/  ATOMS.OR RZ, [UR6+0x14], R7 ;  /* 0x00001407ffff798c */ /* 0x0003e8000b000006 */
[----:B------:R1:W-:Y:S04]  /*3f90*/  ATOMS.OR RZ, [UR6+0x18], R6 ;  /* 0x00001806ffff798c */ /* 0x0003e8000b000006 */
[----:B------:R1:W-:Y:S02]  /*3fa0*/  ATOMS.XOR RZ, [UR6+0x10], R4 ;  /* 0x00001004ffff798c */ /* 0x0003e4000b800006 */
.L_x_81:
[----:B------:R-:W-:Y:S05]  /*3fb0*/  BSYNC B0 ;  /* 0x0000000000007941 */ /* 0x000fea0003800000 */
.L_x_80:
[----:B------:R-:W-:Y:S05]  /*3fc0*/  BRA.U UP0, `(.L_x_86) ;  /* 0x00000001006c7547 */ /* 0x000fea000b800000 */
[----:B------:R-:W-:-:S03]  /*3fd0*/  UMOV UR7, 0xffffffff ;  /* 0xffffffff00077882 */ /* 0x000fc60000000000 */
[----:B------:R-:W-:Y:S05]  /*3fe0*/  BRA.DIV UR7, `(.L_x_87) ;  /* 0x0000005607387947 */ /* 0x000fea000b800000 */
[----:B------:R-:W-:-:S13]  /*3ff0*/  ELECT P6, URZ, PT ;  /* 0x0000000000ff782f */ /* 0x000fda00038c0000 */
.L_x_207:
[----:B------:R-:W-:Y:S05]  /*4000*/  @!P6 BRA `(.L_x_86) ;  /* 0x00000000005ce947 */ /* 0x000fea0003800000 */
[----:B-1----:R-:W1:Y:S02]  /*4010*/  LDS R3, [UR6+0x10] ;  /* 0x00001006ff037984 */ /* 0x002e640008000800 */
[----:B-1----:R-:W-:-:S04]  /*4020*/  SHF.L.U32 R3, R3, 0x1f, RZ ;  /* 0x0000001f03037819 */ /* 0x002fc800000006ff */
[----:B------:R-:W1:Y:S02]  /*4030*/  SYNCS.PHASECHK.TRANS64.TRYWAIT P0, [UR6+0x8], R3 ;  /* 0x00000803ff0075a7 */ /* 0x000e640008001106 */
[----:B-1----:R-:W-:Y:S05]  /*4040*/  @P0 BRA `(.L_x_88) ;  /* 0x0000000000080947 */ /* 0x002fea0003800000 */
[----:B------:R-:W1:Y:S02]  /*4050*/  SYNCS.PHASECHK.TRANS64.TRYWAIT P0, [UR6+0x8], R3 ;  /* 0x00000803ff0075a7 */ /* 0x000e640008001106 */
[----:B-1----:R-:W-:Y:S05]  /*4060*/  @!P0 BRA `(.L_x_89) ;  /* 0x0000005400388947 */ /* 0x002fea0003800000 */
.L_x_88:
[----:B------:R-:W2:Y:S01]  /*4070*/  LDS R5, [UR37+0x280] ;  /* 0x00028025ff057984 */ /* 0x000ea20008000800 */
[----:B-1----:R-:W-:Y:S02]  /*4080*/  HFMA2 R2, -RZ, RZ, 0, 5.9604644775390625e-08 ;  /* 0x00000001ff027431 */ /* 0x002fe400000001ff */
[----:B------:R-:W-:Y:S01]  /*4090*/  IMAD.MOV.U32 R3, RZ, RZ, 0xffff ;  /* 0x0000ffffff037424 */ /* 0x000fe200078e00ff */
[----:B------:R-:W-:Y:S01]  /*40a0*/  UPRMT UR7, UR4, 0x654, UR8 ;  /* 0x0000065404077896 */ /* 0x000fe20008000008 */
[----:B--2---:R-:W-:-:S03]  /*40b0*/  IMAD.SHL.U32 R4, R5, 0x20, RZ ;  /* 0x0000002005047824 */ /* 0x004fc600078e00ff */
[-C--:B------:R-:W-:Y:S02]  /*40c0*/  SHF.L.U32 R3, R3, R5.reuse, RZ ;  /* 0x0000000503037219 */ /* 0x080fe400000006ff */
[----:B------:R-:W-:Y:S01]  /*40d0*/  SHF.L.U32 R5, R2, R5, RZ ;  /* 0x0000000502057219 */ /* 0x000fe200000006ff */
[----:B------:R2:W-:Y:S04]  /*40e0*/  STS [UR37+0x280], R4 ;  /* 0x00028004ff007988 */ /* 0x0005e80008000825 */
[----:B------:R2:W-:Y:S04]  /*40f0*/  ATOMS.OR RZ, [UR6+0x14], R3 ;  /* 0x00001403ffff798c */ /* 0x0005e8000b000006 */
[----:B------:R2:W-:Y:S01]  /*4100*/  ATOMS.OR RZ, [UR6+0x18], R5 ;  /* 0x00001805ffff798c */ /* 0x0005e2000b000006 */
[----:B------:R-:W-:Y:S03]  /*4110*/  SYNCS.ARRIVE.TRANS64.RED.A1T0 RZ, [UR7], RZ ;  /* 0x000000ffffff79a7 */ /* 0x000fe60008100407 */
[----:B------:R2:W-:Y:S01]  /*4120*/  ATOMS.XOR RZ, [UR6+0x10], R2 ;  /* 0x00001002ffff798c */ /* 0x0005e2000b800006 */
[----:B------:R-:W-:Y:S05]  /*4130*/  BRA `(.L_x_86) ;  /* 0x0000000000107947 */ /* 0x000fea0003800000 */
.L_x_79:
[----:B------:R-:W-:-:S05]  /*4140*/  MOV R2, 0xffffffff ;  /* 0xffffffff00027802 */ /* 0x000fca0000000f00 */
[----:B------:R1:W-:Y:S02]  /*4150*/  STS [UR37+0x280], R2 ;  /* 0x00028002ff007988 */ /* 0x0003e40008000825 */
[----:B-1----:R-:W-:Y:S02]  /*4160*/  MOV R2, 0x4180 ;  /* 0x0000418000027802 */ /* 0x002fe40000000f00 */
[----:B-----5:R-:W-:Y:S05]  /*4170*/  CALL.REL.NOINC `($__internal_1_$__cuda_sm10x_tcgen05_guardrail_trap_phase_invalid_during_alloc) ;  /* 0x0000005800807944 */ /* 0x020fea0003c00000 */
.L_x_86:
[----:B------:R-:W-:Y:S05]  /*4180*/  WARPSYNC.ALL ;  /* 0x0000000000007948 */ /* 0x000fea0003800000 */
[----:B------:R-:W3:Y:S01]  /*4190*/  S2UR UR8, SR_CgaCtaId ;  /* 0x00000000000879c3 */ /* 0x000ee20000008800 */
[----:B------:R-:W-:Y:S01]  /*41a0*/  UMOV UR6, 0x400 ;  /* 0x0000040000067882 */ /* 0x000fe20000000000 */
[----:B------:R-:W-:-:S06]  /*41b0*/  NOP ;  /* 0x0000000000007918 */ /* 0x000fcc0000000000 */
[----:B------:R-:W-:Y:S06]  /*41c0*/  BAR.ARV 0x6, 0xa0 ;  /* 0x0182800000007b1d */ /* 0x000fec0000002000 */
[----:B------:R-:W-:Y:S01]  /*41d0*/  LOP3.LUT R0, R0, 0xffff, RZ, 0xc0, !PT ;  /* 0x0000ffff00007812 */ /* 0x000fe200078ec0ff */
[----:B-1----:R-:W-:Y:S01]  /*41e0*/  IMAD.MOV.U32 R9, RZ, RZ, 0x1 ;  /* 0x00000001ff097424 */ /* 0x002fe200078e00ff */
[----:B------:R-:W-:Y:S01]  /*41f0*/  LOP3.LUT R8, R8, 0xffff, RZ, 0xc0, !PT ;  /* 0x0000ffff08087812 */ /* 0x000fe200078ec0ff */
[----:B------:R-:W-:Y:S01]  /*4200*/  UMOV UR22, URZ ;  /* 0x000000ff00167c82 */ /* 0x000fe20008000000 */
[----:B------:R-:W-:Y:S01]  /*4210*/  R2UR UR12, R0 ;  /* 0x00000000000c72ca */ /* 0x000fe200000e0000 */
[----:B------:R-:W-:Y:S01]  /*4220*/  UMOV UR21, URZ ;  /* 0x000000ff00157c82 */ /* 0x000fe20008000000 */
[----:B------:R-:W-:Y:S01]  /*4230*/  R2UR UR13, R8 ;  /* 0x00000000080d72ca */ /* 0x000fe200000e0000 */
[----:B------:R-:W-:Y:S01]  /*4240*/  IMAD.MOV.U32 R8, RZ, RZ, RZ ;  /* 0x000000ffff087224 */ /* 0x000fe200078e00ff */
[----:B------:R-:W-:Y:S01]  /*4250*/  UMOV UR20, URZ ;  /* 0x000000ff00147c82 */ /* 0x000fe20008000000 */
[----:B------:R-:W-:-:S02]  /*4260*/  UISETP.NE.AND UP2, UPT, UR5, URZ, UPT ;  /* 0x000000ff0500728c */ /* 0x000fc4000bf45270 */
[----:B---3--:R-:W-:Y:S01]  /*4270*/  ULEA UR8, UR8, UR6, 0x18 ;  /* 0x0000000608087291 */ /* 0x008fe2000f8ec0ff */
[----:B------:R-:W1:Y:S03]  /*4280*/  LDCU UR6, c[0x0][0x38c] ;  /* 0x00007180ff0677ac */ /* 0x000e660008000800 */
[----:B------:R-:W-:Y:S02]  /*4290*/  UIADD3 UR14, UPT, UPT, UR8, 0x4400, URZ ;  /* 0x00004400080e7890 */ /* 0x000fe4000fffe0ff */
[----:B------:R-:W-:-:S03]  /*42a0*/  UIADD3 UR15, UPT, UPT, UR8, 0x1e400, URZ ;  /* 0x0001e400080f7890 */ /* 0x000fc6000fffe0ff */
[----:B--2---:R-:W2:Y:S01]  /*42b0*/  LDS R2, [UR8+0x280] ;  /* 0x00028008ff027984 */ /* 0x004ea20008000800 */
[----:B------:R-:W-:Y:S02]  /*42c0*/  USHF.R.U32.HI UR14, URZ, 0x4, UR14 ;  /* 0x00000004ff0e7899 */ /* 0x000fe4000801160e */
[----:B------:R-:W-:Y:S02]  /*42d0*/  USHF.R.U32.HI UR15, URZ, 0x4, UR15 ;  /* 0x00000004ff0f7899 */ /* 0x000fe4000801160f */
[----:B------:R-:W-:Y:S02]  /*42e0*/  ULOP3.LUT UR14, UR14, 0x3fff, URZ, 0xc0, !UPT ;  /* 0x00003fff0e0e7892 */ /* 0x000fe4000f8ec0ff */
[----:B------:R-:W-:Y:S02]  /*42f0*/  ULOP3.LUT UR15, UR15, 0x3fff, URZ, 0xc0, !UPT ;  /* 0x00003fff0f0f7892 */ /* 0x000fe4000f8ec0ff */
[----:B------:R-:W-:Y:S02]  /*4300*/  ULOP3.LUT UR14, UR14, 0x10000, URZ, 0xfc, !UPT ;  /* 0x000100000e0e7892 */ /* 0x000fe4000f8efcff */
[----:B-1----:R-:W-:-:S02]  /*4310*/  UIADD3 UR6, UPT, UPT, UR6, 0x3f, URZ ;  /* 0x0000003f06067890 */ /* 0x002fc4000fffe0ff */
[----:B------:R-:W-:Y:S02]  /*4320*/  ULOP3.LUT UR15, UR15, 0x10000, URZ, 0xfc, !UPT ;  /* 0x000100000f0f7892 */ /* 0x000fe4000f8efcff */
[----:B------:R-:W-:Y:S01]  /*4330*/  USHF.R.S32.HI UR7, URZ, 0x1f, UR6 ;  /* 0x0000001fff077899 */ /* 0x000fe20008011406 */
[----:B------:R-:W-:Y:S01]  /*4340*/  UMOV UR28, 0x0 ;  /* 0x00000000001c7882 */ /* 0x000fe20000000000 */
[----:B------:R-:W-:Y:S02]  /*4350*/  UMOV UR29, 0x8200010 ;  /* 0x08200010001d7882 */ /* 0x000fe40000000000 */
[----:B------:R-:W-:Y:S01]  /*4360*/  ULEA.HI UR7, UR7, UR6, URZ, 0x6 ;  /* 0x0000000607077291 */ /* 0x000fe2000f8f30ff */
[----:B------:R-:W-:Y:S01]  /*4370*/  UMOV UR26, 0x0 ;  /* 0x00000000001a7882 */ /* 0x000fe20000000000 */
[----:B------:R-:W-:Y:S02]  /*4380*/  UMOV UR27, 0x8200010 ;  /* 0x08200010001b7882 */ /* 0x000fe40000000000 */
[----:B------:R-:W-:-:S04]  /*4390*/  USHF.R.S32.HI UR7, URZ, 0x6, UR7 ;  /* 0x00000006ff077899 */ /* 0x000fc80008011407 */
[----:B------:R-:W-:-:S04]  /*43a0*/  UISETP.LT.AND UP0, UPT, UR7, 0x1, UPT ;  /* 0x000000010700788c */ /* 0x000fc8000bf01270 */
[----:B------:R-:W-:Y:S01]  /*43b0*/  USEL UR23, UR7, 0x1, !UP0 ;  /* 0x0000000107177887 */ /* 0x000fe2000c000000 */
[----:B--2---:R-:W-:Y:S02]  /*43c0*/  R2UR UR24, R2 ;  /* 0x00000000021872ca */ /* 0x004fe400000e0000 */
[----:B------:R-:W-:-:S13]  /*43d0*/  CS2R R2, SRZ ;  /* 0x0000000000027805 */ /* 0x000fda000001ff00 */
.L_x_97:
[C---:B------:R-:W-:Y:S02]  /*43e0*/  LEA R0, R8.reuse, UR8, 0x3 ;  /* 0x0000000808007c11 */ /* 0x040fe4000f8e18ff */
[----:B------:R-:W-:Y:S02]  /*43f0*/  SHF.L.U32 R5, R3, 0x1f, RZ ;  /* 0x0000001f03057819 */ /* 0x000fe400000006ff */
[----:B------:R-:W-:Y:S02]  /*4400*/  LEA R4, R8, UR8, 0x4 ;  /* 0x0000000808047c11 */ /* 0x000fe4000f8e20ff */
[----:B------:R-:W1:Y:S02]  /*4410*/  SYNCS.PHASECHK.TRANS64.TRYWAIT P0, [R0+URZ+0x1d0], R5 ;  /* 0x0001d005000075a7 */ /* 0x000e6400080011ff */
[----:B-1-34-:R-:W-:Y:S05]  /*4420*/  @!P0 BRA `(.L_x_90) ;  /* 0x0000005000608947 */ /* 0x01afea0003800000 */
.L_x_208:
[----:B-1----:R-:W1:Y:S01]  /*4430*/  LDS.128 R4, [R4+0x260] ;  /* 0x0002600004047984 */ /* 0x002e620000000c00 */
[----:B------:R-:W-:Y:S02]  /*4440*/  VIADD R0, R0, 0x1e0 ;  /* 0x000001e000007836 */ /* 0x000fe40000000000 */
[----:B------:R-:W-:Y:S01]  /*4450*/  VIADD R8, R8, 0x1 ;  /* 0x0000000108087836 */ /* 0x000fe20000000000 */
[----:B------:R-:W-:Y:S01]  /*4460*/  @!PT LDS RZ, [RZ] ;  /* 0x00000000fffff984 */ /* 0x000fe20000000800 */
[----:B------:R-:W-:Y:S01]  /*4470*/  @!PT LDS RZ, [RZ] ;  /* 0x00000000fffff984 */ /* 0x000fe20000000800 */
[----:B------:R-:W-:Y:S01]  /*4480*/  @!PT LDS RZ, [RZ] ;  /* 0x00000000fffff984 */ /* 0x000fe20000000800 */
[----:B------:R-:W-:Y:S01]  /*4490*/  @!PT LDS RZ, [RZ] ;  /* 0x00000000fffff984 */ /* 0x000fe20000000800 */
[----:B------:R2:W-:Y:S06]  /*44a0*/  MEMBAR.ALL.CTA ;  /* 0x0000000000007992 */ /* 0x0005ec0000008000 */
[----:B--2---:R-:W2:Y:S01]  /*44b0*/  FENCE.VIEW.ASYNC.S ;  /* 0x00000000000073c6 */ /* 0x004ea20000000000 */
[----:B------:R-:W-:-:S04]  /*44c0*/  PRMT R0, RZ, 0x654, R0 ;  /* 0x00000654ff007816 */ /* 0x000fc80000000000 */
[----:B--2---:R2:W-:Y:S01]  /*44d0*/  SYNCS.ARRIVE.TRANS64.RED.A1T0 RZ, [R0+URZ], RZ ;  /* 0x000000ff00ff79a7 */ /* 0x0045e200081004ff */
[----:B-1----:R-:W-:Y:S01]  /*44e0*/  LOP3.LUT P1, RZ, R6, 0x1, RZ, 0xc0, !PT ;  /* 0x0000000106ff7812 */ /* 0x002fe2000782c0ff */
[----:B--2---:R-:W-:-:S12]  /*44f0*/  BRA.U UP2, `(.L_x_91) ;  /* 0x0000000102e07547 */ /* 0x004fd8000b800000 */
[----:B------:R-:W1:Y:S01]  /*4500*/  LDCU UR6, c[0x0][0x38c] ;  /* 0x00007180ff0677ac */ /* 0x000e620008000800 */
[----:B------:R-:W-:Y:S02]  /*4510*/  PLOP3.LUT P2, PT, PT, PT, PT, 0x80, 0x8 ;  /* 0x000000000008781c */ /* 0x000fe40003f4f070 */
[----:B------:R-:W-:Y:S01]  /*4520*/  SHF.L.U32 R5, R9, 0x1f, RZ ;  /* 0x0000001f09057819 */ /* 0x000fe200000006ff */
[----:B------:R-:W-:Y:S02]  /*4530*/  ULEA UR10, UR22, UR8, 0x3 ;  /* 0x00000008160a7291 */ /* 0x000fe4000f8e18ff */
[----:B------:R-:W-:Y:S02]  /*4540*/  ULEA UR11, UR22, UR24, 0x6 ;  /* 0x00000018160b7291 */ /* 0x000fe4000f8e30ff */
[----:B-1----:R-:W-:-:S06]  /*4550*/  UISETP.GE.AND UP0, UPT, UR6, 0x1, UPT ;  /* 0x000000010600788c */ /* 0x002fcc000bf06270 */
[----:B------:R-:W-:-:S05]  /*4560*/  PLOP3.LUT P0, PT, PT, PT, UP0, 0x80, 0x8 ;  /* 0x000000000008781c */ /* 0x000fca0003f0f008 */
[----:B------:R-:W-:-:S08]  /*4570*/  @UP0 ULEA UR6, UR21, UR8, 0x3 ;  /* 0x0000000815060291 */ /* 0x000fd0000f8e18ff */
[----:B------:R-:W-:-:S04]  /*4580*/  @P0 SHF.L.U32 R0, R2, 0x1f, RZ ;  /* 0x0000001f02000819 */ /* 0x000fc800000006ff */
[----:B------:R1:W2:Y:S01]  /*4590*/  @P0 SYNCS.PHASECHK.TRANS64.TRYWAIT P2, [UR6], R0 ;  /* 0x00000000ff0005a7 */ /* 0x0002a20008041106 */
[----:B------:R-:W3:Y:S02]  /*45a0*/  SYNCS.PHASECHK.TRANS64.TRYWAIT P0, [UR10+0x210], R5 ;  /* 0x00021005ff0075a7 */ /* 0x000ee4000800110a */
[----:B-123--:R-:W-:Y:S05]  /*45b0*/  @!P0 BRA `(.L_x_92) ;  /* 0x0000005000108947 */ /* 0x00efea0003800000 */
.L_x_210:
[----:B------:R-:W-:Y:S01]  /*45c0*/  UMOV UR19, UR20 ;  /* 0x0000001400137c82 */ /* 0x000fe20008000000 */
[----:B------:R-:W-:Y:S05]  /*45d0*/  BRA.U !UP0, `(.L_x_93) ;  /* 0x0000000108987547 */ /* 0x000fea000b800000 */
[----:B------:R-:W-:Y:S02]  /*45e0*/  UIADD3 UR19, UPT, UPT, UR23, UR20, URZ ;  /* 0x0000001417137290 */ /* 0x000fe4000fffe0ff */
[----:B------:R-:W-:Y:S01]  /*45f0*/  UPLOP3.LUT UP3, UPT, UPT, UPT, UPT, 0x40, 0x4 ;  /* 0x000000000004789c */ /* 0x000fe20003f6e870 */
[----:B------:R-:W-:Y:S01]  /*4600*/  UMOV UR18, UR7 ;  /* 0x0000000700127c82 */ /* 0x000fe20008000000 */
[----:B------:R-:W-:-:S09]  /*4610*/  UMOV UR17, UR21 ;  /* 0x0000001500117c82 */ /* 0x000fd20008000000 */
.L_x_96:
[----:B--2---:R-:W-:Y:S01]  /*4620*/  ULEA UR9, UR17, UR8, 0x3 ;  /* 0x0000000811097291 */ /* 0x004fe2000f8e18ff */
[----:B---3--:R-:W-:Y:S11]  /*4630*/  @P2 BRA `(.L_x_94) ;  /* 0x00000000000c2947 */ /* 0x008ff60003800000 */
[----:B-1----:R-:W-:Y:S04]  /*4640*/  SHF.L.U32 R5, R2, 0x1f, RZ ;  /* 0x0000001f02057819 */ /* 0x002fe800000006ff */
[----:B------:R-:W1:Y:S02]  /*4650*/  SYNCS.PHASECHK.TRANS64.TRYWAIT P0, [UR9], R5 ;  /* 0x00000005ff0075a7 */ /* 0x000e640008001109 */
[----:B-1----:R-:W-:Y:S05]  /*4660*/  @!P0 BRA `(.L_x_95) ;  /* 0x0000004c00fc8947 */ /* 0x002fea0003800000 */
.L_x_94:
[----:B------:R-:W-:Y:S01]  /*4670*/  UISETP.NE.AND UP0, UPT, UR18, 0x1, UPT ;  /* 0x000000011200788c */ /* 0x000fe2000bf05270 */
[----:B------:R-:W-:Y:S01]  /*4680*/  PLOP3.LUT P2, PT, PT, PT, PT, 0x80, 0x8 ;  /* 0x000000000008781c */ /* 0x000fe20003f4f070 */
[----:B------:R-:W-:Y:S02]  /*4690*/  UIADD3 UR21, UPT, UPT, UR17, 0x1, URZ ;  /* 0x0000000111157890 */ /* 0x000fe4000fffe0ff */
[----:B------:R-:W-:Y:S02]  /*46a0*/  ULEA UR30, UR17, UR15, 0x8 ;  /* 0x0000000f111e7291 */ /* 0x000fe4000f8e40ff */
[----:B------:R-:W-:Y:S01]  /*46b0*/  UISETP.NE.AND UP1, UPT, UR21, 0x1a, UPT ;  /* 0x0000001a1500788c */ /* 0x000fe2000bf25270 */
[----:B------:R-:W-:Y:S01]  /*46c0*/  PLOP3.LUT P0, PT, PT, PT, UP0, 0x80, 0x8 ;  /* 0x000000000008781c */ /* 0x000fe20003f0f008 */
[----:B------:R-:W-:Y:S02]  /*46d0*/  ULEA UR32, UR17, UR14, 0x8 ;  /* 0x0000000e11207291 */ /* 0x000fe4000f8e40ff */
[----:B------:R-:W-:Y:S02]  /*46e0*/  USEL UR16, URZ, 0x1, UP1 ;  /* 0x00000001ff107887 */ /* 0x000fe40008800000 */
[----:B------:R-:W-:Y:S02]  /*46f0*/  USEL UR21, UR21, URZ, UP1 ;  /* 0x000000ff15157287 */ /* 0x000fe40008800000 */
[----:B------:R-:W-:Y:S02]  /*4700*/  UIADD3 UR36, UPT, UPT, UR30, 0x2, URZ ;  /* 0x000000021e247890 */ /* 0x000fe4000fffe0ff */
[----:B------:R-:W-:Y:S01]  /*4710*/  @UP0 ULEA UR6, UR21, UR8, 0x3 ;  /* 0x0000000815060291 */ /* 0x000fe2000f8e18ff */
[----:B------:R-:W-:Y:S01]  /*4720*/  LOP3.LUT R2, R2, UR16, RZ, 0x3c, !PT ;  /* 0x0000001002027c12 */ /* 0x000fe2000f8e3cff */
[----:B------:R-:W-:Y:S02]  /*4730*/  UIADD3 UR34, UPT, UPT, UR32, 0x2, URZ ;  /* 0x0000000220227890 */ /* 0x000fe4000fffe0ff */
[----:B------:R-:W-:Y:S01]  /*4740*/  UIADD3 UR9, UPT, UPT, UR9, 0xd0, URZ ;  /* 0x000000d009097890 */ /* 0x000fe2000fffe0ff */
[----:B-1----:R-:W-:Y:S01]  /*4750*/  @P0 SHF.L.U32 R0, R2, 0x1f, RZ ;  /* 0x0000001f02000819 */ /* 0x002fe200000006ff */
[----:B------:R-:W-:Y:S01]  /*4760*/  UMOV UR31, 0x80004020 ;  /* 0x80004020001f7882 */ /* 0x000fe20000000000 */
[----:B------:R-:W-:Y:S01]  /*4770*/  UMOV UR33, 0x80004020 ;  /* 0x8000402000217882 */ /* 0x000fe20000000000 */
[----:B------:R-:W-:Y:S01]  /*4780*/  UMOV UR37, 0x80004020 ;  /* 0x8000402000257882 */ /* 0x000fe20000000000 */
[----:B------:R2:W3:Y:S01]  /*4790*/  @P0 SYNCS.PHASECHK.TRANS64.TRYWAIT P2, [UR6], R0 ;  /* 0x00000000ff0005a7 */ /* 0x0004e20008041106 */
[----:B------:R-:W-:Y:S01]  /*47a0*/  UIADD3 UR20, UPT, UPT, UR20, 0x1, URZ ;  /* 0x0000000114147890 */ /* 0x000fe2000fffe0ff */
[----:B------:R2:W-:Y:S01]  /*47b0*/  UTCQMMA.2CTA gdesc[UR32], gdesc[UR30], tmem[UR11], tmem[UR28], idesc[UR29], UP3 ;  /* 0x00ff1c1e200075ea */ /* 0x0005e20009a0030b */
[----:B------:R-:W-:Y:S02]  /*47c0*/  UIADD3 UR18, UPT, UPT, UR18, -0x1, URZ ;  /* 0xffffffff12127890 */ /* 0x000fe4000fffe0ff */
[----:B------:R-:W-:Y:S02]  /*47d0*/  UISETP.NE.AND UP0, UPT, UR20, UR19, UPT ;  /* 0x000000131400728c */ /* 0x000fe4000bf05270 */
[----:B------:R-:W-:Y:S01]  /*47e0*/  UPLOP3.LUT UP3, UPT, UPT, UPT, UPT, 0x80, 0x8 ;  /* 0x000000000008789c */ /* 0x000fe20003f6f070 */
[----:B------:R-:W-:Y:S01]  /*47f0*/  UMOV UR35, 0x80004020 ;  /* 0x8000402000237882 */ /* 0x000fe20000000000 */
[----:B------:R-:W-:Y:S01]  /*4800*/  UMOV UR17, UR21 ;  /* 0x0000001500117c82 */ /* 0x000fe20008000000 */
[----:B------:R2:W-:Y:S01]  /*4810*/  UTCQMMA.2CTA gdesc[UR34], gdesc[UR36], tmem[UR11], tmem[UR26], idesc[UR27], UPT ;  /* 0x00ff1a24220075ea */ /* 0x0005e2000ba0030b */
[----:B------:R2:W-:Y:S03]  /*4820*/  UTCBAR.2CTA.MULTICAST [UR9], URZ, UR13 ;  /* 0x000000ff090073e9 */ /* 0x0005e6000820080d */
[----:B------:R-:W-:Y:S05]  /*4830*/  BRA.U UP0, `(.L_x_96) ;  /* 0xfffffffd00787547 */ /* 0x000fea000b83ffff */
.L_x_93:
[----:B------:R-:W-:Y:S01]  /*4840*/  UIADD3 UR10, UPT, UPT, UR10, 0x1f0, URZ ;  /* 0x000001f00a0a7890 */ /* 0x000fe2000fffe0ff */
[----:B------:R-:W-:-:S08]  /*4850*/  UMOV UR20, UR19 ;  /* 0x0000001300147c82 */ /* 0x000fd00008000000 */
[----:B------:R4:W-:Y:S01]  /*4860*/  UTCBAR.2CTA.MULTICAST [UR10], URZ, UR12 ;  /* 0x000000ff0a0073e9 */ /* 0x0009e2000820080c */
[----:B------:R-:W-:Y:S02]  /*4870*/  NOP ;  /* 0x0000000000007918 */ /* 0x000fe40000000000 */
.L_x_91:
[----:B------:R-:W-:Y:S01]  /*4880*/  UIADD3 UR22, UPT, UPT, UR22, 0x1, URZ ;  /* 0x0000000116167890 */ /* 0x000fe2000fffe0ff */
[----:B------:R-:W-:-:S03]  /*4890*/  ISETP.NE.AND P0, PT, R8, 0x2, PT ;  /* 0x000000020800780c */ /* 0x000fc60003f05270 */
[----:B------:R-:W-:Y:S01]  /*48a0*/  UISETP.NE.AND UP0, UPT, UR22, 0x4, UPT ;  /* 0x000000041600788c */ /* 0x000fe2000bf05270 */
[----:B-12---:R-:W-:Y:S02]  /*48b0*/  SEL R0, RZ, 0x1, P0 ;  /* 0x00000001ff007807 */ /* 0x006fe40000000000 */
[----:B------:R-:W-:Y:S01]  /*48c0*/  SEL R8, R8, RZ, P0 ;  /* 0x000000ff08087207 */ /* 0x000fe20000000000 */
[----:B------:R-:W-:Y:S01]  /*48d0*/  USEL UR6, URZ, 0x1, UP0 ;  /* 0x00000001ff067887 */ /* 0x000fe20008000000 */
[----:B------:R-:W-:Y:S01]  /*48e0*/  LOP3.LUT R3, R3, R0, RZ, 0x3c, !PT ;  /* 0x0000000003037212 */ /* 0x000fe200078e3cff */
[----:B------:R-:W-:-:S04]  /*48f0*/  USEL UR22, UR22, URZ, UP0 ;  /* 0x000000ff16167287 */ /* 0x000fc80008000000 */
[----:B------:R-:W-:Y:S01]  /*4900*/  LOP3.LUT R9, R9, UR6, RZ, 0x3c, !PT ;  /* 0x0000000609097c12 */ /* 0x000fe2000f8e3cff */
[----:B------:R-:W-:Y:S07]  /*4910*/  @P1 BRA `(.L_x_97) ;  /* 0xfffffff800b01947 */ /* 0x000fee000383ffff */
[----:B------:R-:W1:Y:S01]  /*4920*/  S2UR UR6, SR_CgaCtaId ;  /* 0x00000000000679c3 */ /* 0x000e620000008800 */
[----:B------:R-:W-:Y:S01]  /*4930*/  ELECT P0, URZ, PT ;  /* 0x0000000000ff782f */ /* 0x000fe20003800000 */
[----:B------:R-:W-:Y:S01]  /*4940*/  HFMA2 R0, -RZ, RZ, 0, 5.9604644775390625e-08 ;  /* 0x00000001ff007431 */ /* 0x000fe200000001ff */
[----:B------:R-:W-:-:S05]  /*4950*/  UMOV UR7, 0x40 ;  /* 0x0000004000077882 */ /* 0x000fca0000000000 */
[----:B------:R-:W-:Y:S01]  /*4960*/  UVIRTCOUNT.DEALLOC.SMPOOL 0x80 ;  /* 0x000000800000784c */ /* 0x000fe20000000000 */
[----:B------:R-:W-:Y:S02]  /*4970*/  UISETP.NE.AND UP0, UPT, UR5, URZ, UPT ;  /* 0x000000ff0500728c */ /* 0x000fe4000bf05270 */
[----:B-1----:R-:W-:-:S09]  /*4980*/  ULEA UR6, UR6, UR7, 0x18 ;  /* 0x0000000706067291 */ /* 0x002fd2000f8ec0ff */
[----:B------:R1:W-:Y:S01]  /*4990*/  @P0 STS.U8 [UR6+0x1c], R0 ;  /* 0x00001c00ff000988 */ /* 0x0003e20008000006 */
[----:B------:R-:W-:Y:S05]  /*49a0*/  BRA.U UP0, `(.L_x_98) ;  /* 0x0000000100a07547 */ /* 0x000fea000b800000 */
[----:B------:R-:W-:Y:S01]  /*49b0*/  UIADD3 UR5, UPT, UPT, UR8, 0x210, URZ ;  /* 0x0000021008057890 */ /* 0x000fe2000fffe0ff */
[----:B------:R-:W-:-:S03]  /*49c0*/  SHF.L.U32 R3, R9, 0x1f, RZ ;  /* 0x0000001f09037819 */ /* 0x000fc600000006ff */
[----:B------:R-:W-:-:S09]  /*49d0*/  ULEA UR7, UR22, UR5, 0x3 ;  /* 0x0000000516077291 */ /* 0x000fd2000f8e18ff */
[----:B------:R-:W2:Y:S02]  /*49e0*/  SYNCS.PHASECHK.TRANS64.TRYWAIT P0, [UR7], R3 ;  /* 0x00000003ff0075a7 */ /* 0x000ea40008001107 */
[----:B--2---:R-:W-:Y:S05]  /*49f0*/  @!P0 BRA `(.L_x_99) ;  /* 0x0000004c00308947 */ /* 0x004fea0003800000 */
.L_x_213:
[----:B------:R-:W-:-:S04]  /*4a00*/  UIADD3 UR9, UPT, UPT, UR22, 0x1, URZ ;  /* 0x0000000116097890 */ /* 0x000fc8000fffe0ff */
[----:B------:R-:W-:-:S04]  /*4a10*/  UISETP.NE.AND UP1, UPT, UR9, 0x4, UPT ;  /* 0x000000040900788c */ /* 0x000fc8000bf25270 */
[----:B----4-:R-:W-:Y:S02]  /*4a20*/  USEL UR10, URZ, 0x1, UP1 ;  /* 0x00000001ff0a7887 */ /* 0x010fe40008800000 */
[----:B------:R-:W-:-:S04]  /*4a30*/  USEL UR9, UR9, URZ, UP1 ;  /* 0x000000ff09097287 */ /* 0x000fc80008800000 */
[----:B------:R-:W-:Y:S01]  /*4a40*/  ULEA UR7, UR9, UR5, 0x3 ;  /* 0x0000000509077291 */ /* 0x000fe2000f8e18ff */
[----:B------:R-:W-:-:S04]  /*4a50*/  LOP3.LUT R2, R9, UR10, RZ, 0x3c, !PT ;  /* 0x0000000a09027c12 */ /* 0x000fc8000f8e3cff */
[----:B-1----:R-:W-:-:S04]  /*4a60*/  SHF.L.U32 R3, R2, 0x1f, RZ ;  /* 0x0000001f02037819 */ /* 0x002fc800000006ff */
[----:B------:R-:W1:Y:S02]  /*4a70*/  SYNCS.PHASECHK.TRANS64.TRYWAIT P0, [UR7], R3 ;  /* 0x00000003ff0075a7 */ /* 0x000e640008001107 */
[----:B-1----:R-:W-:Y:S05]  /*4a80*/  @!P0 BRA `(.L_x_100) ;  /* 0x0000004c00248947 */ /* 0x002fea0003800000 */
.L_x_215:
        /* <DEDUP_REMOVED lines=9> */
.L_x_217:
[----:B------:R-:W-:-:S04]  /*4b20*/  UIADD3 UR9, UPT, UPT, UR9, 0x1, URZ ;  /* 0x0000000109097890 */ /* 0x000fc8000fffe0ff */
[----:B------:R-:W-:-:S04]  /*4b30*/  UISETP.NE.AND UP1, UPT, UR9, 0x4, UPT ;  /* 0x000000040900788c */ /* 0x000fc8000bf25270 */
[----:B------:R-:W-:Y:S02]  /*4b40*/  USEL UR7, URZ, 0x1, UP1 ;  /* 0x00000001ff077887 */ /* 0x000fe40008800000 */
[----:B------:R-:W-:-:S04]  /*4b50*/  USEL UR9, UR9, URZ, UP1 ;  /* 0x000000ff09097287 */ /* 0x000fc80008800000 */
[----:B------:R-:W-:Y:S01]  /*4b60*/  ULEA UR9, UR9, UR5, 0x3 ;  /* 0x0000000509097291 */ /* 0x000fe2000f8e18ff */
[----:B-1----:R-:W-:-:S04]  /*4b70*/  LOP3.LUT R3, R2, UR7, RZ, 0x3c, !PT ;  /* 0x0000000702037c12 */ /* 0x002fc8000f8e3cff */
[----:B------:R-:W-:Y:S01]  /*4b80*/  SHF.L.U32 R3, R3, 0x1f, RZ ;  /* 0x0000001f03037819 */ /* 0x000fe200000006ff */
[----:B------:R-:W-:-:S04]  /*4b90*/  IMAD.U32 R0, RZ, RZ, UR9 ;  /* 0x00000009ff007e24 */ /* 0x000fc8000f8e00ff */
[----:B------:R1:W2:Y:S03]  /*4ba0*/  SYNCS.PHASECHK.TRANS64.TRYWAIT P0, [R0+URZ], R3 ;  /* 0x00000003000075a7 */ /* 0x0002a600080011ff */
[----:B--2---:R-:W-:Y:S05]  /*4bb0*/  @!P0 NANOSLEEP.SYNCS 0x989680 ;  /* 0x009896800000895d */ /* 0x004fea0003900000 */
[----:B------:R-:W2:Y:S02]  /*4bc0*/  @!P0 SYNCS.PHASECHK.TRANS64 P0, [R0+URZ], R3 ;  /* 0x00000003000085a7 */ /* 0x000ea400080010ff */
[----:B--2---:R-:W-:Y:S05]  /*4bd0*/  @P0 BRA `(.L_x_102) ;  /* 0x0000000000200947 */ /* 0x004fea0003800000 */
.L_x_103:
[----:B--2---:R2:W4:Y:S02]  /*4be0*/  SYNCS.PHASECHK.TRANS64.TRYWAIT P0, [R0+URZ], R3 ;  /* 0x00000003000075a7 */ /* 0x00452400080011ff */
[----:B----4-:R-:W-:Y:S05]  /*4bf0*/  @!P0 NANOSLEEP.SYNCS 0x989680 ;  /* 0x009896800000895d */ /* 0x010fea0003900000 */
[----:B------:R-:W4:Y:S02]  /*4c00*/  @!P0 SYNCS.PHASECHK.TRANS64 P0, [R0+URZ], R3 ;  /* 0x00000003000085a7 */ /* 0x000f2400080010ff */
[----:B----4-:R-:W-:Y:S05]  /*4c10*/  @!P0 BRA `(.L_x_103) ;  /* 0xfffffffc00f08947 */ /* 0x010fea000383ffff */
[----:B------:R-:W-:Y:S05]  /*4c20*/  BRA `(.L_x_102) ;  /* 0x00000000000c7947 */ /* 0x000fea0003800000 */
.L_x_98:
[----:B------:R-:W-:-:S04]  /*4c30*/  UIADD3 UR5, UPT, UPT, UR8, 0x250, URZ ;  /* 0x0000025008057890 */ /* 0x000fc8000fffe0ff */
[----:B------:R-:W-:-:S09]  /*4c40*/  UPRMT UR5, UR4, 0x654, UR5 ;  /* 0x0000065404057896 */ /* 0x000fd20008000005 */
[----:B------:R-:W-:Y:S03]  /*4c50*/  SYNCS.ARRIVE.TRANS64.RED.A1T0 RZ, [UR5], RZ ;  /* 0x000000ffffff79a7 */ /* 0x000fe60008100405 */
.L_x_102:
[----:B-12---:R-:W-:Y:S01]  /*4c60*/  SHF.L.U32 R3, RZ, 0x1f, RZ ;  /* 0x0000001fff037819 */ /* 0x006fe200000006ff */
[----:B------:R-:W-:Y:S01]  /*4c70*/  UIADD3 UR5, UPT, UPT, UR8, 0x250, URZ ;  /* 0x0000025008057890 */ /* 0x000fe2000fffe0ff */
[----:B------:R-:W-:Y:S02]  /*4c80*/  PLOP3.LUT P0, PT, PT, PT, UP0, 0x80, 0x8 ;  /* 0x000000000008781c */ /* 0x000fe40003f0f008 */
[----:B------:R-:W1:Y:S02]  /*4c90*/  SYNCS.PHASECHK.TRANS64.TRYWAIT P1, [UR8+0x250], R3 ;  /* 0x00025003ff0075a7 */ /* 0x000e640008021108 */
[----:B-1----:R-:W-:Y:S09]  /*4ca0*/  @!P1 BRA `(.L_x_104) ;  /* 0x0000004800cc9947 */ /* 0x002ff20003800000 */
.L_x_219:
[----:B------:R-:W-:Y:S01]  /*4cb0*/  @!UP0 UPRMT UR5, UR4, 0x654, UR5 ;  /* 0x0000065404058896 */ /* 0x000fe20008000005 */
[----:B------:R-:W-:Y:S02]  /*4cc0*/  UMOV UR8, 0xffff ;  /* 0x0000ffff00087882 */ /* 0x000fe40000000000 */
[----:B------:R-:W-:-:S06]  /*4cd0*/  UMOV UR4, 0x1 ;  /* 0x0000000100047882 */ /* 0x000fcc0000000000 */
[----:B------:R-:W-:Y:S01]  /*4ce0*/  @!P0 SYNCS.ARRIVE.TRANS64.RED.A1T0 RZ, [UR5], RZ ;  /* 0x000000ffffff89a7 */ /* 0x000fe20008100405 */
[----:B------:R-:W-:Y:S01]  /*4cf0*/  NOP ;  /* 0x0000000000007918 */ /* 0x000fe20000000000 */
[----:B-1----:R-:W1:Y:S01]  /*4d00*/  LDS R0, [UR6+0x14] ;  /* 0x00001406ff007984 */ /* 0x002e620008000800 */
[----:B------:R-:W-:-:S04]  /*4d10*/  ULOP3.LUT UR5, UR24, 0xffff, URZ, 0xc0, !UPT ;  /* 0x0000ffff18057892 */ /* 0x000fc8000f8ec0ff */
[----:B------:R-:W-:-:S04]  /*4d20*/  USHF.R.U32.HI UR5, URZ, 0x5, UR5 ;  /* 0x00000005ff057899 */ /* 0x000fc80008011605 */
[----:B------:R-:W-:Y:S02]  /*4d30*/  USHF.L.U32 UR8, UR8, UR5, URZ ;  /* 0x0000000508087299 */ /* 0x000fe400080006ff */
[----:B------:R-:W-:-:S04]  /*4d40*/  USHF.L.U32 UR4, UR4, UR5, URZ ;  /* 0x0000000504047299 */ /* 0x000fc800080006ff */
[----:B-1----:R-:W-:-:S04]  /*4d50*/  LOP3.LUT R0, R0, UR8, RZ, 0xc0, !PT ;  /* 0x0000000800007c12 */ /* 0x002fc8000f8ec0ff */
[----:B------:R-:W-:-:S13]  /*4d60*/  ISETP.NE.AND P0, PT, R0, UR8, PT ;  /* 0x0000000800007c0c */ /* 0x000fda000bf05270 */
[----:B------:R-:W-:Y:S05]  /*4d70*/  @P0 BRA `(.L_x_105) ;  /* 0x0000000000580947 */ /* 0x000fea0003800000 */
[----:B------:R-:W1:Y:S02]  /*4d80*/  LDS R0, [UR6+0x18] ;  /* 0x00001806ff007984 */ /* 0x000e640008000800 */
[----:B-1----:R-:W-:-:S04]  /*4d90*/  LOP3.LUT R0, R0, UR4, RZ, 0xc0, !PT ;  /* 0x0000000400007c12 */ /* 0x002fc8000f8ec0ff */
[----:B------:R-:W-:-:S13]  /*4da0*/  ISETP.NE.AND P0, PT, R0, UR4, PT ;  /* 0x0000000400007c0c */ /* 0x000fda000bf05270 */
[----:B------:R-:W-:Y:S05]  /*4db0*/  @P0 BRA `(.L_x_106) ;  /* 0x00000000003c0947 */ /* 0x000fea0003800000 */
[----:B------:R-:W1:Y:S01]  /*4dc0*/  S2R R2, SR_LANEID ;  /* 0x0000000000027919 */ /* 0x000e620000000000 */
[----:B------:R-:W-:Y:S01]  /*4dd0*/  ULOP3.LUT UR8, URZ, UR8, URZ, 0x33, !UPT ;  /* 0x00000008ff087292 */ /* 0x000fe2000f8e33ff */
[----:B------:R-:W-:Y:S01]  /*4de0*/  LOP3.LUT R4, RZ, UR4, RZ, 0x33, !PT ;  /* 0x00000004ff047c12 */ /* 0x000fe2000f8e33ff */
[----:B------:R-:W-:Y:S02]  /*4df0*/  VOTEU.ANY UR7, UPT, PT ;  /* 0x0000000000077886 */ /* 0x000fe400038e0100 */
[----:B------:R-:W-:Y:S01]  /*4e00*/  UFLO.U32 UR7, UR7 ;  /* 0x00000007000772bd */ /* 0x000fe200080e0000 */
[----:B------:R-:W2:Y:S01]  /*4e10*/  REDUX UR4, R4 ;  /* 0x00000000040473c4 */ /* 0x000ea20000000000 */
[----:B------:R-:W-:-:S06]  /*4e20*/  IMAD.U32 R0, RZ, RZ, UR8 ;  /* 0x00000008ff007e24 */ /* 0x000fcc000f8e00ff */
[----:B------:R1:W-:Y:S01]  /*4e30*/  UTCATOMSWS.AND URZ, UR8 ;  /* 0x0000000800ff79e3 */ /* 0x0003e20008000000 */
[----:B------:R-:W3:Y:S01]  /*4e40*/  REDUX UR5, R0 ;  /* 0x00000000000573c4 */ /* 0x000ee20000000000 */
[----:B-1----:R-:W-:Y:S01]  /*4e50*/  ISETP.EQ.U32.AND P0, PT, R2, UR7, PT ;  /* 0x0000000702007c0c */ /* 0x002fe2000bf02070 */
[----:B--2---:R-:W-:Y:S01]  /*4e60*/  IMAD.U32 R2, RZ, RZ, UR4 ;  /* 0x00000004ff027e24 */ /* 0x004fe2000f8e00ff */
[----:B---3--:R-:W-:-:S11]  /*4e70*/  MOV R3, UR5 ;  /* 0x0000000500037c02 */ /* 0x008fd60008000f00 */
[----:B------:R1:W-:Y:S04]  /*4e80*/  @P0 ATOMS.AND RZ, [UR6+0x14], R3 ;  /* 0x00001403ffff098c */ /* 0x0003e8000a800006 */
[----:B------:R1:W-:Y:S01]  /*4e90*/  @P0 ATOMS.AND RZ, [UR6+0x18], R2 ;  /* 0x00001802ffff098c */ /* 0x0003e2000a800006 */
[----:B------:R-:W-:Y:S05]  /*4ea0*/  BRA `(.L_x_107) ;  /* 0x0000000000147947 */ /* 0x000fea0003800000 */
.L_x_106:
[----:B------:R-:W-:Y:S02]  /*4eb0*/  MOV R2, 0x4ed0 ;  /* 0x00004ed000027802 */ /* 0x000fe40000000f00 */
[----:B---345:R-:W-:Y:S05]  /*4ec0*/  CALL.REL.NOINC `($__internal_0_$__cuda_sm10x_tcgen05_guardrail_trap_col_being_dealloced_not_returned_by_alloc) ;  /* 0x0000004c00207944 */ /* 0x038fea0003c00000 */
[----:B------:R-:W-:Y:S05]  /*4ed0*/  BRA `(.L_x_107) ;  /* 0x0000000000087947 */ /* 0x000fea0003800000 */
.L_x_105:
[----:B------:R-:W-:Y:S02]  /*4ee0*/  MOV R2, 0x4f00 ;  /* 0x00004f0000027802 */ /* 0x000fe40000000f00 */
[----:B---345:R-:W-:Y:S05]  /*4ef0*/  CALL.REL.NOINC `($__internal_2_$__cuda_sm10x_tcgen05_guardrail_trap_unallocated_columns_being_dealloced) ;  /* 0x0000004c002c7944 */ /* 0x038fea0003c00000 */
.L_x_107:
[----:B------:R-:W-:Y:S01]  /*4f00*/  NOP ;  /* 0x0000000000007918 */ /* 0x000fe20000000000 */
[----:B----4-:R-:W-:Y:S05]  /*4f10*/  EXIT ;  /* 0x000000000000794d */ /* 0x010fea0003800000 */
.L_x_78:
[----:B------:R-:W-:-:S09]  /*4f20*/  UISETP.NE.OR UP5, UPT, UR10, 0x3, !UP5 ;  /* 0x000000030a00788c */ /* 0x000fd2000efa5670 */
[----:B------:R-:W-:Y:S05]  /*4f30*/  BRA.U UP5, `(.L_x_108) ;  /* 0x0000000d05707547 */ /* 0x000fea000b800000 */
[----:B------:R-:W1:Y:S01]  /*4f40*/  LDC R0, c[0x0][0xb30] ;  /* 0x0002cc00ff007b82 */ /* 0x000e620000000800 */
[----:B------:R-:W2:Y:S01]  /*4f50*/  LDCU.64 UR8, c[0x0][0x888] ;  /* 0x00011100ff0877ac */ /* 0x000ea20008000a00 */
[----:B------:R-:W-:Y:S02]  /*4f60*/  HFMA2 R29, -RZ, RZ, 0, 0 ;  /* 0x00000000ff1d7431 */ /* 0x000fe400000001ff */
[----:B------:R-:W-:Y:S01]  /*4f70*/  IMAD.MOV.U32 R31, RZ, RZ, 0x1 ;  /* 0x00000001ff1f7424 */ /* 0x000fe200078e00ff */
[----:B------:R-:W-:Y:S01]  /*4f80*/  MOV R23, 0x1000 ;  /* 0x0000100000177802 */ /* 0x000fe20000000f00 */
[----:B------:R-:W3:Y:S01]  /*4f90*/  LDCU.64 UR4, c[0x0][0x890] ;  /* 0x00011200ff0477ac */ /* 0x000ee20008000a00 */
[----:B------:R-:W-:Y:S01]  /*4fa0*/  IMAD.MOV.U32 R30, RZ, RZ, RZ ;  /* 0x000000ffff1e7224 */ /* 0x000fe200078e00ff */
[----:B------:R-:W4:Y:S01]  /*4fb0*/  LDC R19, c[0x0][0x370] ;  /* 0x0000dc00ff137b82 */ /* 0x000f220000000800 */
[----:B------:R-:W-:Y:S01]  /*4fc0*/  UMOV UR7, 0x400 ;  /* 0x0000040000077882 */ /* 0x000fe20000000000 */
[----:B------:R-:W-:-:S02]  /*4fd0*/  UPLOP3.LUT UP1, UPT, UPT, UPT, UPT, 0x40, 0x4 ;  /* 0x000000000004789c */ /* 0x000fc40003f2e870 */
[----:B------:R-:W-:-:S04]  /*4fe0*/  ULEA UR7, UR37, UR7, 0x18 ;  /* 0x0000000725077291 */ /* 0x000fc8000f8ec0ff */
[----:B------:R-:W4:Y:S01]  /*4ff0*/  LDC R2, c[0x0][0xb0c] ;  /* 0x0002c300ff027b82 */ /* 0x000f220000000800 */
[----:B------:R-:W-:Y:S02]  /*5000*/  UIADD3 UR13, UPT, UPT, UR7, 0x1a8, URZ ;  /* 0x000001a8070d7890 */ /* 0x000fe4000fffe0ff */
[----:B--2---:R-:W-:Y:S02]  /*5010*/  UISETP.NE.U32.AND UP3, UPT, UR8, URZ, UPT ;  /* 0x000000ff0800728c */ /* 0x004fe4000bf65070 */
[----:B------:R-:W-:Y:S02]  /*5020*/  UIADD3 UR25, UPT, UPT, UR7, 0x1a0, URZ ;  /* 0x000001a007197890 */ /* 0x000fe4000fffe0ff */
[----:B---3--:R-:W-:Y:S01]  /*5030*/  UISETP.NE.U32.AND UP4, UPT, UR4, URZ, UPT ;  /* 0x000000ff0400728c */ /* 0x008fe2000bf85070 */
[----:B------:R-:W2:Y:S01]  /*5040*/  LDC R18, c[0x0][0xb20] ;  /* 0x0002c800ff127b82 */ /* 0x000ea20000000800 */
[----:B-1----:R-:W-:Y:S01]  /*5050*/  ISETP.NE.AND P1, PT, R0, 0x1, PT ;  /* 0x000000010000780c */ /* 0x002fe20003f25270 */
[----:B------:R-:W-:-:S02]  /*5060*/  UISETP.NE.AND.EX UP3, UPT, UR9, URZ, UPT, UP3 ;  /* 0x000000ff0900728c */ /* 0x000fc4000bf65330 */
[----:B------:R-:W-:Y:S02]  /*5070*/  UPRMT UR13, UR37, 0x654, UR13 ;  /* 0x00000654250d7896 */ /* 0x000fe4000800000d */
[----:B------:R-:W-:Y:S02]  /*5080*/  UISETP.NE.AND.EX UP4, UPT, UR5, URZ, UPT, UP4 ;  /* 0x000000ff0500728c */ /* 0x000fe4000bf85340 */
[----:B------:R-:W1:Y:S08]  /*5090*/  LDC.64 R32, c[0x0][0x348] ;  /* 0x0000d200ff207b82 */ /* 0x000e700000000a00 */
[----:B------:R-:W3:Y:S08]  /*50a0*/  LDC.64 R16, c[0x0][0xb10] ;  /* 0x0002c400ff107b82 */ /* 0x000ef00000000a00 */
[----:B------:R-:W1:Y:S08]  /*50b0*/  LDC.64 R6, c[0x0][0xb18] ;  /* 0x0002c600ff067b82 */ /* 0x000e700000000a00 */
[----:B------:R-:W1:Y:S08]  /*50c0*/  LDC.64 R4, c[0x0][0xb28] ;  /* 0x0002ca00ff047b82 */ /* 0x000e700000000a00 */
[----:B--2-4-:R-:W1:Y:S02]  /*50d0*/  LDC R22, c[0x0][0x374] ;  /* 0x0000dd00ff167b82 */ /* 0x014e640000000800 */
.L_x_117:
[C---:B------:R-:W-:Y:S02]  /*50e0*/  LEA R0, R30.reuse, UR7, 0x3 ;  /* 0x000000071e007c11 */ /* 0x040fe4000f8e18ff */
[----:B------:R-:W-:Y:S02]  /*50f0*/  SHF.L.U32 R3, R29, 0x1f, RZ ;  /* 0x0000001f1d037819 */ /* 0x000fe400000006ff */
[----:B------:R-:W-:Y:S02]  /*5100*/  LEA R24, R30, UR7, 0x4 ;  /* 0x000000071e187c11 */ /* 0x000fe4000f8e20ff */
[----:B--2---:R-:W2:Y:S02]  /*5110*/  SYNCS.PHASECHK.TRANS64.TRYWAIT P0, [R0+URZ+0x1d0], R3 ;  /* 0x0001d003000075a7 */ /* 0x004ea400080011ff */
[----:B--2---:R-:W-:Y:S05]  /*5120*/  @!P0 BRA `(.L_x_109) ;  /* 0x0000004400c48947 */ /* 0x004fea0003800000 */
.L_x_220:
[----:B------:R-:W-:Y:S01]  /*5130*/  ISETP.GE.AND P0, PT, R40, 0x1, PT ;  /* 0x000000012800780c */ /* 0x000fe20003f06270 */
[----:B------:R-:W4:Y:S01]  /*5140*/  LDS.128 R24, [R24+0x260] ;  /* 0x0002600018187984 */ /* 0x000f220000000c00 */
[----:B--2---:R-:W-:Y:S01]  /*5150*/  VIADD R0, R0, 0x1e0 ;  /* 0x000001e000007836 */ /* 0x004fe20000000000 */
[----:B------:R-:W-:Y:S01]  /*5160*/  @!PT LDS RZ, [RZ] ;  /* 0x00000000fffff984 */ /* 0x000fe20000000800 */
[----:B------:R-:W-:Y:S01]  /*5170*/  @!PT LDS RZ, [RZ] ;  /* 0x00000000fffff984 */ /* 0x000fe20000000800 */
[----:B------:R-:W-:Y:S01]  /*5180*/  @!PT LDS RZ, [RZ] ;  /* 0x00000000fffff984 */ /* 0x000fe20000000800 */
[----:B------:R-:W-:Y:S01]  /*5190*/  @!PT LDS RZ, [RZ] ;  /* 0x00000000fffff984 */ /* 0x000fe20000000800 */
[----:B------:R2:W-:Y:S06]  /*51a0*/  MEMBAR.ALL.CTA ;  /* 0x0000000000007992 */ /* 0x0005ec0000008000 */
[----:B--2---:R-:W2:Y:S01]  /*51b0*/  FENCE.VIEW.ASYNC.S ;  /* 0x00000000000073c6 */ /* 0x004ea20000000000 */
[----:B------:R-:W-:Y:S04]  /*51c0*/  PRMT R0, RZ, 0x654, R0 ;  /* 0x00000654ff007816 */ /* 0x000fe80000000000 */
[----:B--2---:R2:W-:Y:S01]  /*51d0*/  SYNCS.ARRIVE.TRANS64.RED.A1T0 RZ, [R0+URZ], RZ ;  /* 0x000000ff00ff79a7 */ /* 0x0045e200081004ff */
[----:B----4-:R-:W-:Y:S11]  /*51e0*/  LOP3.LUT P3, RZ, R26, 0x1, RZ, 0xc0, !PT ;  /* 0x000000011aff7812 */ /* 0x010ff6000786c0ff */
[----:B------:R-:W-:Y:S02]  /*51f0*/  @!UPT UIADD3 URZ, UPT, UPT, URZ, URZ, URZ ;  /* 0x000000fffffff290 */ /* 0x000fe4000fffe0ff */
[----:B------:R-:W-:Y:S02]  /*5200*/  @P3 MOV R13, R24 ;  /* 0x00000018000d3202 */ /* 0x000fe40000000f00 */
[----:B------:R-:W-:Y:S01]  /*5210*/  @P3 LOP3.LUT R8, R25, 0xffff, RZ, 0xc0, !PT ;  /* 0x0000ffff19083812 */ /* 0x000fe200078ec0ff */
[----:B--2---:R-:W-:Y:S06]  /*5220*/  @!P0 BRA `(.L_x_110) ;  /* 0x0000000000a48947 */ /* 0x004fec0003800000 */
[----:B-1----:R-:W-:Y:S01]  /*5230*/  IMAD.HI.U32 R35, R22, R7, RZ ;  /* 0x0000000716237227 */ /* 0x002fe200078e00ff */
[----:B------:R-:W-:Y:S02]  /*5240*/  ISETP.NE.AND P0, PT, R6, 0x1, PT ;  /* 0x000000010600780c */ /* 0x000fe40003f05270 */
[----:B------:R-:W-:Y:S01]  /*5250*/  ISETP.NE.AND P2, PT, R40, 0x1, PT ;  /* 0x000000012800780c */ /* 0x000fe20003f45270 */
[----:B---3--:R-:W-:Y:S01]  /*5260*/  IMAD.HI.U32 R34, R19, R16, RZ ;  /* 0x0000001013227227 */ /* 0x008fe200078e00ff */
[----:B------:R-:W-:Y:S02]  /*5270*/  SHF.R.U32.HI R35, RZ, R18, R35 ;  /* 0x00000012ff237219 */ /* 0x000fe40000011623 */
[----:B------:R-:W-:Y:S01]  /*5280*/  ISETP.NE.AND P4, PT, R2, 0x1, PT ;  /* 0x000000010200780c */ /* 0x000fe20003f85270 */
[----:B------:R-:W-:Y:S01]  /*5290*/  IMAD.HI.U32 R36, R13, R16, RZ ;  /* 0x000000100d247227 */ /* 0x000fe200078e00ff */
[----:B------:R-:W-:Y:S02]  /*52a0*/  SHF.R.U32.HI R34, RZ, R17, R34 ;  /* 0x00000011ff227219 */ /* 0x000fe40000011622 */
[----:B------:R-:W-:Y:S01]  /*52b0*/  SEL R3, R22, R35, !P0 ;  /* 0x0000002316037207 */ /* 0x000fe20004000000 */
[C---:B------:R-:W-:Y:S01]  /*52c0*/  IMAD.HI.U32 R35, R8.reuse, R7, RZ ;  /* 0x0000000708237227 */ /* 0x040fe200078e00ff */
[----:B------:R-:W-:Y:S02]  /*52d0*/  SEL R11, R19, R34, !P4 ;  /* 0x00000022130b7207 */ /* 0x000fe40006000000 */
[----:B------:R-:W-:Y:S01]  /*52e0*/  SHF.R.U32.HI R36, RZ, R17, R36 ;  /* 0x00000011ff247219 */ /* 0x000fe20000011624 */
[----:B------:R-:W-:Y:S01]  /*52f0*/  IMAD.HI.U32 R38, R3, R4, RZ ;  /* 0x0000000403267227 */ /* 0x000fe200078e00ff */
[----:B------:R-:W-:Y:S03]  /*5300*/  SHF.R.U32.HI R35, RZ, R18, R35 ;  /* 0x00000012ff237219 */ /* 0x000fe60000011623 */
[----:B------:R-:W-:Y:S01]  /*5310*/  IMAD.HI.U32 R34, R11, R4, RZ ;  /* 0x000000040b227227 */ /* 0x000fe200078e00ff */
[----:B------:R-:W-:Y:S02]  /*5320*/  @P2 SHF.R.U32.HI R3, RZ, R5, R38 ;  /* 0x00000005ff032219 */ /* 0x000fe40000011626 */
[----:B------:R-:W-:Y:S02]  /*5330*/  SEL R9, R8, R35, !P0 ;  /* 0x0000002308097207 */ /* 0x000fe40004000000 */
[----:B------:R-:W-:Y:S01]  /*5340*/  @P2 SHF.R.U32.HI R11, RZ, R5, R34 ;  /* 0x00000005ff0b2219 */ /* 0x000fe20000011622 */
[C---:B------:R-:W-:Y:S01]  /*5350*/  IMAD R10, R40.reuse, R3, RZ ;  /* 0x00000003280a7224 */ /* 0x040fe200078e02ff */
[----:B------:R-:W-:Y:S01]  /*5360*/  SEL R3, R13, R36, !P4 ;  /* 0x000000240d037207 */ /* 0x000fe20006000000 */
[C---:B------:R-:W-:Y:S03]  /*5370*/  IMAD.HI.U32 R14, R9.reuse, R4, RZ ;  /* 0x00000004090e7227 */ /* 0x040fe600078e00ff */
[----:B------:R-:W-:Y:S01]  /*5380*/  ISETP.GE.AND P0, PT, R9, R10, PT ;  /* 0x0000000a0900720c */ /* 0x000fe20003f06270 */
[C---:B------:R-:W-:Y:S01]  /*5390*/  IMAD R12, R40.reuse, R11, RZ ;  /* 0x0000000b280c7224 */ /* 0x040fe200078e02ff */
[-C--:B------:R-:W-:Y:S04]  /*53a0*/  SHF.R.U32.HI R14, RZ, R5.reuse, R14 ;  /* 0x00000005ff0e7219 */ /* 0x080fe8000001160e */
[----:B------:R-:W-:Y:S02]  /*53b0*/  ISETP.GE.OR P0, PT, R3, R12, P0 ;  /* 0x0000000c0300720c */ /* 0x000fe40000706670 */
[----:B------:R-:W-:Y:S05]  /*53c0*/  SEL R15, R9, R14, !P2 ;  /* 0x0000000e090f7207 */ /* 0x000fea0005000000 */
[----:B------:R-:W-:Y:S04]  /*53d0*/  IMAD.MOV R14, RZ, RZ, -R15 ;  /* 0x000000ffff0e7224 */ /* 0x000fe800078e0a0f */
[----:B------:R-:W-:Y:S02]  /*53e0*/  IMAD R14, R40, R14, R9 ;  /* 0x0000000e280e7224 */ /* 0x000fe400078e0209 */
[C---:B------:R-:W-:Y:S05]  /*53f0*/  @!P0 IMAD.HI.U32 R10, R3.reuse, R4, RZ ;  /* 0x00000004030a8227 */ /* 0x040fea00078e00ff */
[----:B------:R-:W-:Y:S04]  /*5400*/  @!P0 SHF.R.U32.HI R10, RZ, R5, R10 ;  /* 0x00000005ff0a8219 */ /* 0x000fe8000001160a */
[----:B------:R-:W-:Y:S01]  /*5410*/  @!P0 SEL R0, R3, R10, !P2 ;  /* 0x0000000a03008207 */ /* 0x000fe20005000000 */
[----:B------:R-:W-:Y:S03]  /*5420*/  IMAD.MOV R10, RZ, RZ, -R3 ;  /* 0x000000ffff0a7224 */ /* 0x000fe600078e0a03 */
[----:B------:R-:W-:Y:S01]  /*5430*/  @!P0 IADD3 R15, PT, PT, R15, -R0, RZ ;  /* 0x800000000f0f8210 */ /* 0x000fe20007ffe0ff */
[----:B------:R-:W-:Y:S01]  /*5440*/  @!P0 IMAD R0, R11, R14, R0 ;  /* 0x0000000e0b008224 */ /* 0x000fe200078e0200 */
[----:B------:R-:W-:Y:S01]  /*5450*/  IADD3 R11, PT, PT, -R9, RZ, RZ ;  /* 0x000000ff090b7210 */ /* 0x000fe20007ffe1ff */
[----:B------:R-:W-:Y:S02]  /*5460*/  IMAD R13, R2, R10, R13 ;  /* 0x0000000a020d7224 */ /* 0x000fe400078e020d */
[----:B------:R-:W-:Y:S02]  /*5470*/  @!P0 IMAD R9, R15, R40, R3 ;  /* 0x000000280f098224 */ /* 0x000fe400078e0203 */
[----:B------:R-:W-:Y:S02]  /*5480*/  @!P0 IMAD.MOV.U32 R3, RZ, RZ, R0 ;  /* 0x000000ffff038224 */ /* 0x000fe400078e0000 */
[----:B------:R-:W-:Y:S02]  /*5490*/  IMAD R8, R6, R11, R8 ;  /* 0x0000000b06087224 */ /* 0x000fe400078e0208 */
[----:B------:R-:W-:Y:S02]  /*54a0*/  IMAD R13, R3, R2, R13 ;  /* 0x00000002030d7224 */ /* 0x000fe400078e020d */
[----:B------:R-:W-:Y:S02]  /*54b0*/  IMAD R8, R9, R6, R8 ;  /* 0x0000000609087224 */ /* 0x000fe400078e0208 */
.L_x_110:
[----:B------:R-:W-:Y:S05]  /*54c0*/  BRA.U UP1, `(.L_x_111) ;  /* 0x0000000101107547 */ /* 0x000fea000b800000 */
[----:B------:R-:W-:Y:S04]  /*54d0*/  MOV R0, UR6 ;  /* 0x0000000600007c02 */ /* 0x000fe80008000f00 */
[----:B------:R-:W-:Y:S04]  /*54e0*/  SHF.L.U32 R3, R0, 0x1f, RZ ;  /* 0x0000001f00037819 */ /* 0x000fe800000006ff */
[----:B------:R-:W2:Y:S02]  /*54f0*/  SYNCS.PHASECHK.TRANS64.TRYWAIT P0, [UR7+0x1c8], R3 ;  /* 0x0001c803ff0075a7 */ /* 0x000ea40008001107 */
[----:B--2---:R-:W-:Y:S05]  /*5500*/  @!P0 BRA `(.L_x_112) ;  /* 0x0000004000e08947 */ /* 0x004fea0003800000 */
.L_x_111:
[----:B------:R-:W-:Y:S02]  /*5510*/  R2UR UR26, R20 ;  /* 0x00000000141a72ca */ /* 0x000fe400000e0000 */
[----:B------:R-:W-:Y:S02]  /*5520*/  R2UR UR27, R21 ;  /* 0x00000000151b72ca */ /* 0x000fe400000e0000 */
[----:B------:R-:W-:Y:S02]  /*5530*/  ISETP.NE.U32.AND P2, PT, RZ, UR4, PT ;  /* 0x00000004ff007c0c */ /* 0x000fe4000bf45070 */
[----:B------:R-:W-:Y:S02]  /*5540*/  SHF.L.U32 R12, R31, 0x1f, RZ ;  /* 0x0000001f1f0c7819 */ /* 0x000fe400000006ff */
[----:B------:R-:W-:Y:S05]  /*5550*/  ISETP.NE.AND.EX P2, PT, RZ, UR5, PT, P2 ;  /* 0x00000005ff007c0c */ /* 0x000fea000bf45320 */
[----:B------:R-:W-:Y:S02]  /*5560*/  USHF.L.U32 UR26, UR26, 0x7, URZ ;  /* 0x000000071a1a7899 */ /* 0x000fe400080006ff */
[----:B------:R-:W-:Y:S01]  /*5570*/  USHF.L.U32 UR27, UR27, 0x6, URZ ;  /* 0x000000061b1b7899 */ /* 0x000fe200080006ff */
[----:B------:R-:W-:Y:S11]  /*5580*/  BRA.U !UP4, `(.L_x_113) ;  /* 0x000000010c347547 */ /* 0x000ff6000b800000 */
[----:B------:R-:W-:Y:S01]  /*5590*/  UPLOP3.LUT UP0, UPT, UPT, UPT, UP3, 0x80, 0x8 ;  /* 0x000000000008789c */ /* 0x000fe20003f0f030 */
[----:B--2---:R-:W-:Y:S02]  /*55a0*/  HFMA2 R0, -RZ, RZ, 0, 5.9604644775390625e-08 ;  /* 0x00000001ff007431 */ /* 0x004fe400000001ff */
[----:B------:R-:W-:Y:S03]  /*55b0*/  IMAD.MOV.U32 R95, RZ, RZ, 0x1 ;  /* 0x00000001ff5f7424 */ /* 0x000fe600078e00ff */
[----:B------:R-:W-:Y:S05]  /*55c0*/  PLOP3.LUT P0, PT, PT, PT, UP0, 0x80, 0x8 ;  /* 0x000000000008781c */ /* 0x000fea0003f0f008 */
[----:B------:R-:W2:Y:S01]  /*55d0*/  @UP0 LDCU.64 UR10, c[0x0][0x888] ;  /* 0x00011100ff0a07ac */ /* 0x000ea20008000a00 */
[----:B------:R-:W-:Y:S07]  /*55e0*/  @UP0 UIMAD UR8, UR36, UR4, URZ ;  /* 0x00000004240802a4 */ /* 0x000fee000f8e02ff */
[----:B------:R-:W-:Y:S01]  /*55f0*/  @!P0 PRMT R95, R0, 0x7610, R95 ;  /* 0x00007610005f8816 */ /* 0x000fe2000000005f */
[----:B--2---:R-:W-:Y:S03]  /*5600*/  @UP0 UIMAD.WIDE UR10, UR8, 0x4, UR10 ;  /* 0x00000004080a08a5 */ /* 0x004fe6000f8e020a */
[----:B------:R-:W2:Y:S03]  /*5610*/  @!UP0 LDCU UR8, c[0x0][0x880] ;  /* 0x00011000ff0887ac */ /* 0x000ea60008000800 */
[----:B------:R-:W-:Y:S01]  /*5620*/  IMAD.U32 R10, RZ, RZ, UR10 ;  /* 0x0000000aff0a7e24 */ /* 0x000fe2000f8e00ff */
[----:B------:R-:W-:Y:S05]  /*5630*/  MOV R11, UR11 ;  /* 0x0000000b000b7c02 */ /* 0x000fea0008000f00 */
[----:B-----5:R4:W5:Y:S02]  /*5640*/  @P0 LDG.E R49, desc[UR46][R10.64] ;  /* 0x0000002e0a310981 */ /* 0x020964000c1e1900 */
[----:B--2-4-:R-:W-:Y:S07]  /*5650*/  @!P0 IMAD.U32 R49, RZ, RZ, UR8 ;  /* 0x00000008ff318e24 */ /* 0x014fee000f8e00ff */
.L_x_113:
[----:B-----5:R-:W-:Y:S01]  /*5660*/  @!P2 FSETP.EQ.AND P0, PT, R49, RZ, PT ;  /* 0x000000ff3100a20b */ /* 0x020fe20003f02000 */
[----:B------:R-:W-:Y:S01]  /*5670*/  @!UPT UIADD3 URZ, UPT, UPT, URZ, URZ, URZ ;  /* 0x000000fffffff290 */ /* 0x000fe2000fffe0ff */
[----:B------:R-:W-:Y:S11]  /*5680*/  @!P2 BRA `(.L_x_114) ;  /* 0x000000000014a947 */ /* 0x000ff60003800000 */
[----:B------:R-:W-:Y:S02]  /*5690*/  LOP3.LUT P2, RZ, R95, 0xff, RZ, 0xc0, !PT ;  /* 0x000000ff5fff7812 */ /* 0x000fe4000784c0ff */
[----:B------:R-:W-:Y:S04]  /*56a0*/  PLOP3.LUT P0, PT, PT, PT, UP0, 0x80, 0x8 ;  /* 0x000000000008781c */ /* 0x000fe80003f0f008 */
[----:B------:R-:W-:Y:S07]  /*56b0*/  PLOP3.LUT P0, PT, P0, PT, PT, 0x8, 0x80 ;  /* 0x000000000080781c */ /* 0x000fee000070e170 */
[----:B------:R-:W-:Y:S11]  /*56c0*/  @P2 FSETP.EQ.AND P0, PT, R49, RZ, PT ;  /* 0x000000ff3100220b */ /* 0x000ff60003f02000 */
[----:B------:R-:W-:Y:S02]  /*56d0*/  @!UPT UIADD3 URZ, UPT, UPT, URZ, URZ, URZ ;  /* 0x000000fffffff290 */ /* 0x000fe4000fffe0ff */
.L_x_114:
[----:B------:R-:W4:Y:S01]  /*56e0*/  SYNCS.PHASECHK.TRANS64.TRYWAIT P2, [UR7+0x1b0], R12 ;  /* 0x0001b00cff0075a7 */ /* 0x000f220008041107 */
[----:B------:R-:W-:Y:S04]  /*56f0*/  ELECT P4, URZ, PT ;  /* 0x0000000000ff782f */ /* 0x000fe80003880000 */
[----:B------:R-:W-:Y:S11]  /*5700*/  PLOP3.LUT P4, PT, P0, P4, PT, 0xf2, 0x2f ;  /* 0x00000000002f781c */ /* 0x000ff60000789e72 */
[----:B------:R-:W-:Y:S02]  /*5710*/  @!UPT UIADD3 URZ, UPT, UPT, URZ, URZ, URZ ;  /* 0x000000fffffff290 */ /* 0x000fe4000fffe0ff */
[----:B-1----:R-:W-:Y:S05]  /*5720*/  @!P4 IADD3 R21, P0, PT, R32, 0x580, RZ ;  /* 0x000005802015c810 */ /* 0x002fea0007f1e0ff */
[----:B------:R-:W-:Y:S01]  /*5730*/  @!P4 IMAD.X R20, RZ, RZ, R33, P0 ;  /* 0x000000ffff14c224 */ /* 0x000fe200000e0621 */
[----:B----4-:R-:W-:Y:S07]  /*5740*/  @!P2 BRA `(.L_x_115) ;  /* 0x000000400068a947 */ /* 0x010fee0003800000 */
.L_x_223:
[----:B------:R-:W4:Y:S01]  /*5750*/  LDC.64 R14, c[0x0][0xb10] ;  /* 0x0002c400ff0e7b82 */ /* 0x000f220000000a00 */
[----:B------:R-:W-:Y:S01]  /*5760*/  @!P4 R2UR UR9, R21 ;  /* 0x000000001509c2ca */ /* 0x000fe200000e0000 */
[----:B------:R-:W-:Y:S01]  /*5770*/  VOTEU.ALL UP1, P4 ;  /* 0x0000000000ff7886 */ /* 0x000fe20002020000 */
[----:B------:R-:W-:Y:S01]  /*5780*/  @!P4 R2UR UR8, R20 ;  /* 0x000000001408c2ca */ /* 0x000fe200000e0000 */
[----:B------:R-:W-:Y:S01]  /*5790*/  VOTEU.ALL UP2, P4 ;  /* 0x0000000000ff7886 */ /* 0x000fe20002040000 */
[----:B------:R-:W-:Y:S03]  /*57a0*/  UMOV UR16, 0x0 ;  /* 0x0000000000107882 */ /* 0x000fe60000000000 */
[----:B------:R-:W5:Y:S01]  /*57b0*/  LDC.64 R10, c[0x0][0xb18] ;  /* 0x0002c600ff0a7b82 */ /* 0x000f620000000a00 */
[----:B------:R-:W-:Y:S01]  /*57c0*/  @!UP1 UIADD3 UR24, UPT, UPT, UR7, 0x300, URZ ;  /* 0x0000030007189890 */ /* 0x000fe2000fffe0ff */
[----:B------:R-:W-:Y:S01]  /*57d0*/  @P3 SHF.R.U32.HI R28, RZ, 0x10, R25 ;  /* 0x00000010ff1c3819 */ /* 0x000fe20000011619 */
[----:B------:R-:W-:Y:S01]  /*57e0*/  UMOV UR17, 0x10000000 ;  /* 0x1000000000117882 */ /* 0x000fe20000000000 */
[----:B------:R-:W-:Y:S01]  /*57f0*/  UMOV UR28, UR36 ;  /* 0x00000024001c7c82 */ /* 0x000fe20008000000 */
[----:B------:R-:W-:Y:S03]  /*5800*/  @!UP1 UIADD3 UR10, UPT, UPT, UR26, 0x40, URZ ;  /* 0x000000401a0a9890 */ /* 0x000fe6000fffe0ff */
[----:B--2---:R-:W2:Y:S01]  /*5810*/  @!P1 LDC R0, c[0x0][0xb20] ;  /* 0x0002c800ff009b82 */ /* 0x004ea20000000800 */
[----:B------:R-:W-:Y:S01]  /*5820*/  UMOV UR11, UR27 ;  /* 0x0000001b000b7c82 */ /* 0x000fe20008000000 */
[----:B------:R-:W-:Y:S01]  /*5830*/  IMAD.U32 R20, RZ, RZ, UR9 ;  /* 0x00000009ff147e24 */ /* 0x000fe2000f8e00ff */
[----:B------:R-:W-:Y:S05]  /*5840*/  UMOV UR9, UR25 ;  /* 0x0000001900097c82 */ /* 0x000fea0008000000 */
[----:B-1----:R-:W1:Y:S01]  /*5850*/  @!P1 LDC R3, c[0x0][0xb0c] ;  /* 0x0002c300ff039b82 */ /* 0x002e620000000800 */
[----:B------:R-:W-:Y:S01]  /*5860*/  IMAD.U32 R21, RZ, RZ, UR8 ;  /* 0x00000008ff157e24 */ /* 0x000fe2000f8e00ff */
[----:B------:R-:W-:Y:S01]  /*5870*/  @!UP1 UIADD3 UR8, UPT, UPT, UR7, 0xb00, URZ ;  /* 0x00000b0007089890 */ /* 0x000fe2000fffe0ff */
[----:B------:R-:W-:Y:S01]  /*5880*/  @!P4 R2UR UR18, R20 ;  /* 0x000000001412c2ca */ /* 0x000fe200000e0000 */
[----:B------:R-:W-:Y:S01]  /*5890*/  VOTEU.ALL UP1, P4 ;  /* 0x0000000000ff7886 */ /* 0x000fe20002020000 */
[----:B------:R-:W-:Y:S01]  /*58a0*/  @!P4 IMAD.MOV.U32 R20, RZ, RZ, 0x1000 ;  /* 0x00001000ff14c424 */ /* 0x000fe200078e00ff */
[----:B------:R-:W-:Y:S01]  /*58b0*/  @!P4 R2UR UR19, R21 ;  /* 0x000000001513c2ca */ /* 0x000fe200000e0000 */
[----:B------:R-:W-:Y:S01]  /*58c0*/  UMOV UR12, UR36 ;  /* 0x00000024000c7c82 */ /* 0x000fe20008000000 */
[----:B------:R-:W-:Y:S01]  /*58d0*/  UPRMT UR14, UR37, 0x654, UR25 ;  /* 0x00000654250e7896 */ /* 0x000fe20008000019 */
[----:B------:R-:W-:Y:S10]  /*58e0*/  VIADD R30, R30, 0x1 ;  /* 0x000000011e1e7836 */ /* 0x000ff40000000000 */
[----:B------:R1:W-:Y:S02]  /*58f0*/  @!UP2 UTMALDG.3D [UR24], [UR18], desc[UR16] ;  /* 0x000010181200a5b4 */ /* 0x0003e40008011000 */
[----:B-1----:R-:W-:Y:S01]  /*5900*/  @!P1 ISETP.NE.AND P2, PT, R3, 0x1, PT ;  /* 0x000000010300980c */ /* 0x002fe20003f45270 */
[C---:B----4-:R-:W-:Y:S01]  /*5910*/  @!P1 IMAD.HI.U32 R14, R13.reuse, R14, RZ ;  /* 0x0000000e0d0e9227 */ /* 0x050fe200078e00ff */
[----:B-----5:R-:W-:Y:S01]  /*5920*/  @!P1 ISETP.NE.AND P0, PT, R10, 0x1, PT ;  /* 0x000000010a00980c */ /* 0x020fe20003f05270 */
[----:B------:R1:W-:Y:S01]  /*5930*/  @!UP1 UTMALDG.3D [UR8], [UR18], desc[UR16] ;  /* 0x00001008120095b4 */ /* 0x0003e20008011000 */
[----:B------:R1:W-:Y:S01]  /*5940*/  @!P4 SYNCS.ARRIVE.TRANS64.RED.A0TR RZ, [UR7+0x1a0], R20 ;  /* 0x0001a014ffffc9a7 */ /* 0x0003e20008300407 */
[C---:B------:R-:W-:Y:S01]  /*5950*/  @!P1 IMAD.HI.U32 R11, R8.reuse, R11, RZ ;  /* 0x0000000b080b9227 */ /* 0x040fe200078e00ff */
[----:B------:R-:W-:Y:S04]  /*5960*/  @!P1 SHF.R.U32.HI R14, RZ, R15, R14 ;  /* 0x0000000fff0e9219 */ /* 0x000fe8000001160e */
[----:B--2---:R-:W-:Y:S02]  /*5970*/  @!P1 SHF.R.U32.HI R9, RZ, R0, R11 ;  /* 0x00000000ff099219 */ /* 0x004fe4000001160b */
[----:B------:R-:W-:Y:S02]  /*5980*/  @!P1 SEL R14, R13, R14, !P2 ;  /* 0x0000000e0d0e9207 */ /* 0x000fe40005000000 */
[----:B------:R-:W-:Y:S05]  /*5990*/  @!P1 SEL R9, R8, R9, !P0 ;  /* 0x0000000908099207 */ /* 0x000fea0004000000 */
[----:B------:R-:W-:Y:S01]  /*59a0*/  @!P1 IMAD.IADD R0, R9, 0x1, -R14 ;  /* 0x0000000109009824 */ /* 0x000fe200078e0a0e */
[----:B------:R-:W-:Y:S01]  /*59b0*/  SYNCS.ARRIVE.TRANS64.RED.A1T0 RZ, [UR14], RZ ;  /* 0x000000ffffff79a7 */ /* 0x000fe2000810040e */
[----:B------:R-:W-:Y:S02]  /*59c0*/  @!P1 IMAD.IADD R9, R14, 0x1, -R9 ;  /* 0x000000010e099824 */ /* 0x000fe400078e0a09 */
[----:B------:R-:W-:Y:S02]  /*59d0*/  @!P1 IMAD R13, R0, R3, R13 ;  /* 0x00000003000d9224 */ /* 0x000fe400078e020d */
[----:B------:R-:W-:Y:S01]  /*59e0*/  @!P1 IMAD R8, R9, R10, R8 ;  /* 0x0000000a09089224 */ /* 0x000fe200078e0208 */
[----:B------:R-:W2:Y:S02]  /*59f0*/  SYNCS.PHASECHK.TRANS64.TRYWAIT P5, [UR7+0x1b8], R12 ;  /* 0x0001b80cff0075a7 */ /* 0x000ea400080a1107 */
[----:B-12---:R-:W-:Y:S05]  /*5a00*/  @!P5 BRA `(.L_x_116) ;  /* 0x0000003c00d0d947 */ /* 0x006fea0003800000 */
.L_x_225:
[----:B-1----:R-:W-:Y:S01]  /*5a10*/  @!P4 IADD3 R3, P0, PT, R32, 0x580, RZ ;  /* 0x000005802003c810 */ /* 0x002fe20007f1e0ff */
[----:B------:R-:W-:Y:S01]  /*5a20*/  VOTEU.ALL UP1, P4 ;  /* 0x0000000000ff7886 */ /* 0x000fe20002020000 */
[----:B------:R-:W-:Y:S01]  /*5a30*/  VOTEU.ALL UP2, P4 ;  /* 0x0000000000ff7886 */ /* 0x000fe20002040000 */
[----:B------:R-:W-:Y:S01]  /*5a40*/  UMOV UR14, 0x0 ;  /* 0x00000000000e7882 */ /* 0x000fe20000000000 */
[----:B------:R-:W-:Y:S01]  /*5a50*/  @!P4 R2UR UR9, R3 ;  /* 0x000000000309c2ca */ /* 0x000fe200000e0000 */
[----:B------:R-:W-:Y:S01]  /*5a60*/  @!P4 IMAD.X R0, RZ, RZ, R33, P0 ;  /* 0x000000ffff00c224 */ /* 0x000fe200000e0621 */
[----:B------:R-:W-:Y:S01]  /*5a70*/  @!UP1 UIADD3 UR17, UPT, UPT, UR7, 0x1a8, URZ ;  /* 0x000001a807119890 */ /* 0x000fe2000fffe0ff */
[----:B------:R-:W-:Y:S01]  /*5a80*/  ISETP.NE.AND P0, PT, R30, 0x2, PT ;  /* 0x000000021e00780c */ /* 0x000fe20003f05270 */
[----:B------:R-:W-:Y:S01]  /*5a90*/  @!UP1 UIADD3 UR18, UPT, UPT, UR26, 0x20, URZ ;  /* 0x000000201a129890 */ /* 0x000fe2000fffe0ff */
[----:B------:R-:W-:Y:S01]  /*5aa0*/  LOP3.LUT R31, R31, 0x1, RZ, 0x3c, !PT ;  /* 0x000000011f1f7812 */ /* 0x000fe200078e3cff */
[----:B------:R-:W-:Y:S01]  /*5ab0*/  @!UP1 UIADD3 UR16, UPT, UPT, UR7, 0x1300, URZ ;  /* 0x0000130007109890 */ /* 0x000fe2000fffe0ff */
[----:B------:R-:W-:Y:S01]  /*5ac0*/  @!P4 R2UR UR8, R0 ;  /* 0x000000000008c2ca */ /* 0x000fe200000e0000 */
[----:B------:R-:W-:Y:S01]  /*5ad0*/  UMOV UR15, 0x10000000 ;  /* 0x10000000000f7882 */ /* 0x000fe20000000000 */
[----:B------:R-:W-:Y:S01]  /*5ae0*/  UMOV UR19, UR27 ;  /* 0x0000001b00137c82 */ /* 0x000fe20008000000 */
[----:B------:R-:W-:Y:S01]  /*5af0*/  UMOV UR20, UR36 ;  /* 0x0000002400147c82 */ /* 0x000fe20008000000 */
[----:B------:R-:W-:Y:S01]  /*5b00*/  @!UP1 UIADD3 UR10, UPT, UPT, UR26, 0x60, URZ ;  /* 0x000000601a0a9890 */ /* 0x000fe2000fffe0ff */
[----:B------:R-:W-:Y:S01]  /*5b10*/  SEL R0, RZ, 0x1, P0 ;  /* 0x00000001ff007807 */ /* 0x000fe20000000000 */
[----:B------:R-:W-:Y:S01]  /*5b20*/  IMAD.U32 R10, RZ, RZ, UR9 ;  /* 0x00000009ff0a7e24 */ /* 0x000fe2000f8e00ff */
[----:B------:R-:W-:Y:S01]  /*5b30*/  UMOV UR11, UR27 ;  /* 0x0000001b000b7c82 */ /* 0x000fe20008000000 */
[----:B------:R-:W-:Y:S01]  /*5b40*/  UMOV UR12, UR36 ;  /* 0x00000024000c7c82 */ /* 0x000fe20008000000 */
[----:B------:R-:W-:Y:S01]  /*5b50*/  UMOV UR9, UR17 ;  /* 0x0000001100097c82 */ /* 0x000fe20008000000 */
[----:B------:R-:W-:Y:S01]  /*5b60*/  @P3 R2UR UR36, R28 ;  /* 0x000000001c2432ca */ /* 0x000fe200000e0000 */
[----:B------:R-:W-:Y:S01]  /*5b70*/  IMAD.IADD R20, R8, 0x1, R94 ;  /* 0x0000000108147824 */ /* 0x000fe200078e025e */
[----:B------:R-:W-:Y:S01]  /*5b80*/  @!P4 R2UR UR22, R10 ;  /* 0x000000000a16c2ca */ /* 0x000fe200000e0000 */
[----:B------:R-:W-:Y:S01]  /*5b90*/  IMAD.U32 R11, RZ, RZ, UR8 ;  /* 0x00000008ff0b7e24 */ /* 0x000fe2000f8e00ff */
[----:B------:R-:W-:Y:S01]  /*5ba0*/  @!UP1 UIADD3 UR8, UPT, UPT, UR7, 0x1b00, URZ ;  /* 0x00001b0007089890 */ /* 0x000fe2000fffe0ff */
[----:B------:R-:W-:Y:S01]  /*5bb0*/  LOP3.LUT R29, R29, R0, RZ, 0x3c, !PT ;  /* 0x000000001d1d7212 */ /* 0x000fe200078e3cff */
[----:B------:R-:W-:Y:S01]  /*5bc0*/  VOTEU.ALL UP1, P4 ;  /* 0x0000000000ff7886 */ /* 0x000fe20002020000 */
[----:B------:R-:W-:Y:S01]  /*5bd0*/  IMAD.IADD R21, R13, 0x1, R96 ;  /* 0x000000010d157824 */ /* 0x000fe200078e0260 */
[----:B------:R-:W-:Y:S02]  /*5be0*/  @!P4 R2UR UR23, R11 ;  /* 0x000000000b17c2ca */ /* 0x000fe400000e0000 */
[----:B------:R-:W-:Y:S11]  /*5bf0*/  SEL R30, R30, RZ, P0 ;  /* 0x000000ff1e1e7207 */ /* 0x000ff60000000000 */
[----:B------:R2:W-:Y:S01]  /*5c00*/  @!UP2 UTMALDG.3D [UR16], [UR22], desc[UR14] ;  /* 0x00000e101600a5b4 */ /* 0x0005e20008011000 */
[----:B------:R2:W-:Y:S01]  /*5c10*/  @!UP1 UTMALDG.3D [UR8], [UR22], desc[UR14] ;  /* 0x00000e08160095b4 */ /* 0x0005e20008011000 */
[----:B------:R2:W-:Y:S01]  /*5c20*/  @!P4 SYNCS.ARRIVE.TRANS64.RED.A0TR RZ, [UR7+0x1a8], R23 ;  /* 0x0001a817ffffc9a7 */ /* 0x0005e20008300407 */
[----:B------:R-:W-:Y:S01]  /*5c30*/  UPLOP3.LUT UP1, UPT, UPT, UPT, UPT, 0x80, 0x8 ;  /* 0x000000000008789c */ /* 0x000fe20003f2f070 */
[----:B------:R-:W-:Y:S01]  /*5c40*/  SYNCS.ARRIVE.TRANS64.RED.A1T0 RZ, [UR13], RZ ;  /* 0x000000ffffff79a7 */ /* 0x000fe2000810040d */
[----:B------:R-:W-:Y:S09]  /*5c50*/  @P3 BRA `(.L_x_117) ;  /* 0xfffffff400203947 */ /* 0x000ff2000383ffff */
[----:B------:R-:W-:-:S04]  /*5c60*/  SHF.L.U32 R3, R31, 0x1f, RZ ;  /* 0x0000001f1f037819 */ /* 0x000fc800000006ff */
[----:B------:R-:W1:Y:S02]  /*5c70*/  SYNCS.PHASECHK.TRANS64.TRYWAIT P0, [UR7+0x1b0], R3 ;  /* 0x0001b003ff0075a7 */ /* 0x000e640008001107 */
[----:B-1----:R-:W-:Y:S05]  /*5c80*/  @!P0 BRA `(.L_x_118) ;  /* 0x0000003c00488947 */ /* 0x002fea0003800000 */
.L_x_227:
[----:B-1----:R-:W-:-:S07]  /*5c90*/  MOV R0, UR7 ;  /* 0x0000000700007c02 */ /* 0x002fce0008000f00 */
.L_x_119:
[----:B-1----:R-:W-:-:S04]  /*5ca0*/  SHF.L.U32 R3, R31, 0x1f, RZ ;  /* 0x0000001f1f037819 */ /* 0x002fc800000006ff */
[----:B------:R1:W4:Y:S03]  /*5cb0*/  SYNCS.PHASECHK.TRANS64.TRYWAIT P0, [R0+URZ+0x1b8], R3 ;  /* 0x0001b803000075a7 */ /* 0x00032600080011ff */
[----:B----4-:R-:W-:Y:S05]  /*5cc0*/  @!P0 NANOSLEEP.SYNCS 0x989680 ;  /* 0x009896800000895d */ /* 0x010fea0003900000 */
[----:B------:R-:W4:Y:S02]  /*5cd0*/  @!P0 SYNCS.PHASECHK.TRANS64 P0, [R0+URZ+0x1b8], R3 ;  /* 0x0001b803000085a7 */ /* 0x000f2400080010ff */
[----:B--2-4-:R-:W-:Y:S05]  /*5ce0*/  @P0 EXIT ;  /* 0x000000000000094d */ /* 0x014fea0003800000 */
[----:B------:R-:W-:Y:S05]  /*5cf0*/  BRA `(.L_x_119) ;  /* 0xfffffffc00e87947 */ /* 0x000fea000383ffff */
.L_x_108:
[----:B------:R-:W-:-:S06]  /*5d00*/  UISETP.GE.AND UP1, UPT, UR10, 0x4, UPT ;  /* 0x000000040a00788c */ /* 0x000fcc000bf26270 */
[----:B------:R-:W-:-:S13]  /*5d10*/  PLOP3.LUT P0, PT, PT, PT, UP1, 0x80, 0x8 ;  /* 0x000000000008781c */ /* 0x000fda0003f0f018 */
[----:B------:R-:W-:Y:S05]  /*5d20*/  @!P0 EXIT ;  /* 0x000000000000894d */ /* 0x000fea0003800000 */
[----:B------:R-:W-:Y:S01]  /*5d30*/  BAR.SYNC.DEFER_BLOCKING 0x6, 0xa0 ;  /* 0x0182800000007b1d */ /* 0x000fe20000010000 */
[C---:B------:R-:W-:Y:S01]  /*5d40*/  IMAD.SHL.U32 R101, R109.reuse, 0x20, RZ ;  /* 0x000000206d657824 */ /* 0x040fe200078e00ff */
[----:B------:R-:W-:Y:S01]  /*5d50*/  CS2R R106, SRZ ;  /* 0x00000000006a7805 */ /* 0x000fe2000001ff00 */
[C---:B------:R-:W-:Y:S01]  /*5d60*/  IMAD.SHL.U32 R3, R109.reuse, 0x4, RZ ;  /* 0x000000046d037824 */ /* 0x040fe200078e00ff */
[----:B------:R-:W-:Y:S01]  /*5d70*/  CS2R R104, SRZ ;  /* 0x0000000000687805 */ /* 0x000fe2000001ff00 */
[----:B------:R-:W-:Y:S01]  /*5d80*/  IMAD.U32 R47, R109, 0x10000, RZ ;  /* 0x000100006d2f7824 */ /* 0x000fe200078e00ff */
[----:B------:R-:W-:Y:S02]  /*5d90*/  UMOV UR49, 0x400 ;  /* 0x0000040000317882 */ /* 0x000fe40000000000 */
[----:B------:R-:W1:Y:S01]  /*5da0*/  LDC R99, c[0x0][0x370] ;  /* 0x0000dc00ff637b82 */ /* 0x000e620000000800 */
[----:B------:R-:W-:Y:S01]  /*5db0*/  ULEA UR49, UR37, UR49, 0x18 ;  /* 0x0000003125317291 */ /* 0x000fe2000f8ec0ff */
[C---:B------:R-:W-:Y:S01]  /*5dc0*/  LOP3.LUT R2, R101.reuse, 0x80, RZ, 0xc0, !PT ;  /* 0x0000008065027812 */ /* 0x040fe200078ec0ff */
[----:B------:R-:W-:Y:S01]  /*5dd0*/  IMAD.SHL.U32 R5, R102, 0x400, RZ ;  /* 0x0000040066057824 */ /* 0x000fe200078e00ff */
[C---:B------:R-:W-:Y:S01]  /*5de0*/  LOP3.LUT R100, R101.reuse, 0xb60, RZ, 0xc0, !PT ;  /* 0x00000b6065647812 */ /* 0x040fe200078ec0ff */
[----:B------:R-:W-:Y:S01]  /*5df0*/  UIADD3 UR4, UPT, UPT, UR49, 0x2300, URZ ;  /* 0x0000230031047890 */ /* 0x000fe2000fffe0ff */
[----:B------:R-:W-:Y:S01]  /*5e00*/  LOP3.LUT R3, R2, 0x10, R3, 0xf8, !PT ;  /* 0x0000001002037812 */ /* 0x000fe200078ef803 */
[----:B------:R-:W-:Y:S01]  /*5e10*/  IMAD.SHL.U32 R2, R102, 0x200000, RZ ;  /* 0x0020000066027824 */ /* 0x000fe200078e00ff */
[----:B------:R-:W2:Y:S01]  /*5e20*/  LDC R42, c[0x0][0xb0c] ;  /* 0x0002c300ff2a7b82 */ /* 0x000ea20000000800 */
[----:B------:R-:W-:Y:S01]  /*5e30*/  LOP3.LUT R100, R100, 0x400, R5, 0xf8, !PT ;  /* 0x0000040064647812 */ /* 0x000fe200078ef805 */
[----:B------:R-:W-:Y:S01]  /*5e40*/  IMAD.MOV.U32 R44, RZ, RZ, RZ ;  /* 0x000000ffff2c7224 */ /* 0x000fe200078e00ff */
[----:B------:R-:W-:Y:S01]  /*5e50*/  LOP3.LUT P0, RZ, R101, 0x80, RZ, 0xc0, !PT ;  /* 0x0000008065ff7812 */ /* 0x000fe2000780c0ff */
[----:B------:R-:W-:Y:S01]  /*5e60*/  IMAD.MOV.U32 R112, RZ, RZ, RZ ;  /* 0x000000ffff707224 */ /* 0x000fe200078e00ff */
[----:B------:R-:W-:Y:S01]  /*5e70*/  LOP3.LUT R2, R2, 0x200000, RZ, 0xc0, !PT ;  /* 0x0020000002027812 */ /* 0x000fe200078ec0ff */
[----:B------:R-:W-:Y:S01]  /*5e80*/  IMAD.U32 R108, RZ, RZ, UR4 ;  /* 0x00000004ff6c7e24 */ /* 0x000fe2000f8e00ff */
[----:B------:R-:W-:Y:S01]  /*5e90*/  LOP3.LUT R100, R100, R3, RZ, 0xfc, !PT ;  /* 0x0000000364647212 */ /* 0x000fe200078efcff */
[----:B------:R-:W3:Y:S01]  /*5ea0*/  LDC R97, c[0x0][0xb20] ;  /* 0x0002c800ff617b82 */ /* 0x000ee20000000800 */
[----:B------:R-:W4:Y:S01]  /*5eb0*/  LDS R0, [UR49+0x280] ;  /* 0x00028031ff007984 */ /* 0x000f220008000800 */
[----:B------:R-:W-:Y:S01]  /*5ec0*/  LOP3.LUT R47, R2, 0x400000, R47, 0xf8, !PT ;  /* 0x00400000022f7812 */ /* 0x000fe200078ef82f */
[----:B------:R-:W1:Y:S01]  /*5ed0*/  LDCU.64 UR52, c[0x0][0x348] ;  /* 0x00006900ff3477ac */ /* 0x000e620008000a00 */
[----:B------:R-:W-:-:S02]  /*5ee0*/  P2R R2, PR, RZ, 0x1 ;  /* 0x00000001ff027803 */ /* 0x000fc40000000000 */
[----:B------:R-:W-:Y:S01]  /*5ef0*/  LOP3.LUT R109, R109, 0x60, RZ, 0xc0, !PT ;  /* 0x000000606d6d7812 */ /* 0x000fe200078ec0ff */
[----:B------:R-:W1:Y:S01]  /*5f00*/  LDCU.64 UR38, c[0x0][0x888] ;  /* 0x00011100ff2677ac */ /* 0x000e620008000a00 */
[----:B------:R-:W1:Y:S01]  /*5f10*/  LDC R41, c[0x0][0xb30] ;  /* 0x0002cc00ff297b82 */ /* 0x000e620000000800 */
[----:B------:R-:W1:Y:S01]  /*5f20*/  LDCU.64 UR44, c[0x0][0x890] ;  /* 0x00011200ff2c77ac */ /* 0x000e620008000a00 */
[----:B------:R-:W-:-:S06]  /*5f30*/  UIADD3 UR48, UPT, UPT, UR49, 0x300, URZ ;  /* 0x0000030031307890 */ /* 0x000fcc000fffe0ff */
[----:B------:R-:W1:Y:S08]  /*5f40*/  LDC.64 R92, c[0x0][0xb10] ;  /* 0x0002c400ff5c7b82 */ /* 0x000e700000000a00 */
[----:B------:R-:W1:Y:S08]  /*5f50*/  LDC.64 R38, c[0x0][0xb18] ;  /* 0x0002c600ff267b82 */ /* 0x000e700000000a00 */
[----:B------:R-:W1:Y:S08]  /*5f60*/  LDC.64 R36, c[0x0][0xb28] ;  /* 0x0002ca00ff247b82 */ /* 0x000e700000000a00 */
[----:B------:R-:W1:Y:S01]  /*5f70*/  LDC.64 R90, c[0x0][0x8b0] ;  /* 0x00022c00ff5a7b82 */ /* 0x000e620000000a00 */
[----:B----4-:R-:W-:-:S07]  /*5f80*/  IMAD.IADD R47, R0, 0x1, R47 ;  /* 0x00000001002f7824 */ /* 0x010fce00078e022f */
[----:B------:R-:W4:Y:S08]  /*5f90*/  LDC.64 R88, c[0x0][0x8a8] ;  /* 0x00022a00ff587b82 */ /* 0x000f300000000a00 */
[----:B--23--:R-:W1:Y:S02]  /*5fa0*/  LDC R98, c[0x0][0x374] ;  /* 0x0000dd00ff627b82 */ /* 0x00ce640000000800 */
.L_x_145:
[----:B------:R-:W-:Y:S02]  /*5fb0*/  LEA R0, R112, UR49, 0x3 ;  /* 0x0000003170007c11 */ /* 0x000fe4000f8e18ff */
[----:B------:R-:W-:Y:S02]  /*5fc0*/  SHF.L.U32 R3, R106, 0x1f, RZ ;  /* 0x0000001f6a037819 */ /* 0x000fe400000006ff */
[----:B------:R-:W-:Y:S02]  /*5fd0*/  LEA R16, R112, UR49, 0x4 ;  /* 0x0000003170107c11 */ /* 0x000fe4000f8e20ff */
[----:B------:R-:W2:Y:S02]  /*5fe0*/  SYNCS.PHASECHK.TRANS64.TRYWAIT P0, [R0+URZ+0x1d0], R3 ;  /* 0x0001d003000075a7 */ /* 0x000ea400080011ff */
[----:B-12---:R-:W-:Y:S05]  /*5ff0*/  @!P0 BRA `(.L_x_120) ;  /* 0x0000003800848947 */ /* 0x006fea0003800000 */
.L_x_228:
[----:B------:R-:W3:Y:S01]  /*6000*/  LDC.64 R12, c[0x0][0xb10] ;  /* 0x0002c400ff0c7b82 */ /* 0x000ee20000000a00 */
[----:B------:R-:W4:Y:S01]  /*6010*/  LDS.128 R16, [R16+0x260] ;  /* 0x0002600010107984 */ /* 0x000f220000000c00 */
[----:B-1----:R-:W-:Y:S01]  /*6020*/  ISETP.NE.AND P1, PT, R41, 0x1, PT ;  /* 0x000000012900780c */ /* 0x002fe20003f25270 */
[----:B--2---:R-:W-:Y:S01]  /*6030*/  VIADD R0, R0, 0x1e0 ;  /* 0x000001e000007836 */ /* 0x004fe20000000000 */
[----:B------:R-:W-:Y:S04]  /*6040*/  ISETP.GE.AND P0, PT, R40, 0x1, PT ;  /* 0x000000012800780c */ /* 0x000fe80003f06270 */
[----:B------:R-:W1:Y:S01]  /*6050*/  LDC.64 R10, c[0x0][0xb18] ;  /* 0x0002c600ff0a7b82 */ /* 0x000e620000000a00 */
[----:B------:R-:W-:Y:S01]  /*6060*/  PRMT R0, RZ, 0x654, R0 ;  /* 0x00000654ff007816 */ /* 0x000fe20000000000 */
[----:B------:R-:W-:Y:S01]  /*6070*/  @!PT LDS RZ, [RZ] ;  /* 0x00000000fffff984 */ /* 0x000fe20000000800 */
[----:B------:R-:W-:Y:S01]  /*6080*/  @!PT LDS RZ, [RZ] ;  /* 0x00000000fffff984 */ /* 0x000fe20000000800 */
[----:B------:R-:W-:Y:S01]  /*6090*/  @!PT LDS RZ, [RZ] ;  /* 0x00000000fffff984 */ /* 0x000fe20000000800 */
[----:B------:R-:W-:Y:S01]  /*60a0*/  @!PT LDS RZ, [RZ] ;  /* 0x00000000fffff984 */ /* 0x000fe20000000800 */
[----:B------:R2:W-:Y:S06]  /*60b0*/  MEMBAR.ALL.CTA ;  /* 0x0000000000007992 */ /* 0x0005ec0000008000 */
[----:B--2---:R-:W2:Y:S01]  /*60c0*/  FENCE.VIEW.ASYNC.S ;  /* 0x00000000000073c6 */ /* 0x004ea20000000000 */
[----:B------:R-:W1:Y:S08]  /*60d0*/  @!P1 LDC R14, c[0x0][0xb20] ;  /* 0x0002c800ff0e9b82 */ /* 0x000e700000000800 */
[----:B------:R-:W1:Y:S01]  /*60e0*/  @!P1 LDC R9, c[0x0][0xb0c] ;  /* 0x0002c300ff099b82 */ /* 0x000e620000000800 */
[----:B--2---:R2:W-:Y:S01]  /*60f0*/  SYNCS.ARRIVE.TRANS64.RED.A1T0 RZ, [R0+URZ], RZ ;  /* 0x000000ff00ff79a7 */ /* 0x0045e200081004ff */
[----:B----4-:R-:W-:Y:S04]  /*6100*/  LOP3.LUT P4, RZ, R18, 0x1, RZ, 0xc0, !PT ;  /* 0x0000000112ff7812 */ /* 0x010fe8000788c0ff */
[----:B------:R-:W-:Y:S09]  /*6110*/  P2R R110, PR, RZ, 0x10 ;  /* 0x00000010ff6e7803 */ /* 0x000ff20000000000 */
[----:B------:R-:W-:Y:S02]  /*6120*/  @P4 MOV R45, R16 ;  /* 0x00000010002d4202 */ /* 0x000fe40000000f00 */
[----:B------:R-:W-:Y:S01]  /*6130*/  @P4 LOP3.LUT R43, R17, 0xffff, RZ, 0xc0, !PT ;  /* 0x0000ffff112b4812 */ /* 0x000fe200078ec0ff */
[----:B--23--:R-:W-:Y:S06]  /*6140*/  @!P0 BRA `(.L_x_121) ;  /* 0x0000000000a48947 */ /* 0x00cfec0003800000 */
[----:B------:R-:W-:Y:S01]  /*6150*/  IMAD.HI.U32 R24, R98, R39, RZ ;  /* 0x0000002762187227 */ /* 0x000fe200078e00ff */
[----:B------:R-:W-:Y:S02]  /*6160*/  ISETP.NE.AND P0, PT, R38, 0x1, PT ;  /* 0x000000012600780c */ /* 0x000fe40003f05270 */
[----:B------:R-:W-:Y:S01]  /*6170*/  ISETP.NE.AND P2, PT, R40, 0x1, PT ;  /* 0x000000012800780c */ /* 0x000fe20003f45270 */
[-C--:B------:R-:W-:Y:S01]  /*6180*/  IMAD.HI.U32 R22, R99, R92.reuse, RZ ;  /* 0x0000005c63167227 */ /* 0x080fe200078e00ff */
[----:B------:R-:W-:Y:S02]  /*6190*/  SHF.R.U32.HI R23, RZ, R97, R24 ;  /* 0x00000061ff177219 */ /* 0x000fe40000011618 */
[----:B------:R-:W-:Y:S01]  /*61a0*/  ISETP.NE.AND P3, PT, R42, 0x1, PT ;  /* 0x000000012a00780c */ /* 0x000fe20003f65270 */
[----:B------:R-:W-:Y:S01]  /*61b0*/  IMAD.HI.U32 R28, R43, R39, RZ ;  /* 0x000000272b1c7227 */ /* 0x000fe200078e00ff */
[----:B------:R-:W-:Y:S02]  /*61c0*/  SHF.R.U32.HI R22, RZ, R93, R22 ;  /* 0x0000005dff167219 */ /* 0x000fe40000011616 */
[----:B------:R-:W-:Y:S01]  /*61d0*/  SEL R3, R98, R23, !P0 ;  /* 0x0000001762037207 */ /* 0x000fe20004000000 */
[----:B------:R-:W-:Y:S01]  /*61e0*/  IMAD.HI.U32 R26, R45, R92, RZ ;  /* 0x0000005c2d1a7227 */ /* 0x000fe200078e00ff */
[----:B------:R-:W-:Y:S03]  /*61f0*/  SEL R7, R99, R22, !P3 ;  /* 0x0000001663077207 */ /* 0x000fe60005800000 */
[-C--:B------:R-:W-:Y:S01]  /*6200*/  IMAD.HI.U32 R22, R3, R36.reuse, RZ ;  /* 0x0000002403167227 */ /* 0x080fe200078e00ff */
[----:B------:R-:W-:Y:S03]  /*6210*/  SHF.R.U32.HI R26, RZ, R93, R26 ;  /* 0x0000005dff1a7219 */ /* 0x000fe6000001161a */
[----:B------:R-:W-:Y:S01]  /*6220*/  IMAD.HI.U32 R24, R7, R36, RZ ;  /* 0x0000002407187227 */ /* 0x000fe200078e00ff */
[----:B------:R-:W-:Y:S02]  /*6230*/  @P2 SHF.R.U32.HI R3, RZ, R37, R22 ;  /* 0x00000025ff032219 */ /* 0x000fe40000011616 */
[----:B------:R-:W-:Y:S02]  /*6240*/  SHF.R.U32.HI R22, RZ, R97, R28 ;  /* 0x00000061ff167219 */ /* 0x000fe4000001161c */
[----:B------:R-:W-:Y:S01]  /*6250*/  @P2 SHF.R.U32.HI R7, RZ, R37, R24 ;  /* 0x00000025ff072219 */ /* 0x000fe20000011618 */
[C---:B------:R-:W-:Y:S01]  /*6260*/  IMAD R2, R40.reuse, R3, RZ ;  /* 0x0000000328027224 */ /* 0x040fe200078e02ff */
[----:B------:R-:W-:Y:S02]  /*6270*/  SEL R5, R43, R22, !P0 ;  /* 0x000000162b057207 */ /* 0x000fe40004000000 */
[----:B------:R-:W-:Y:S01]  /*6280*/  SEL R3, R45, R26, !P3 ;  /* 0x0000001a2d037207 */ /* 0x000fe20005800000 */
[----:B------:R-:W-:Y:S01]  /*6290*/  IMAD R4, R40, R7, RZ ;  /* 0x0000000728047224 */ /* 0x000fe200078e02ff */
[C---:B------:R-:W-:Y:S01]  /*62a0*/  ISETP.GE.AND P0, PT, R5.reuse, R2, PT ;  /* 0x000000020500720c */ /* 0x040fe20003f06270 */
[----:B------:R-:W-:Y:S03]  /*62b0*/  IMAD.HI.U32 R6, R5, R36, RZ ;  /* 0x0000002405067227 */ /* 0x000fe600078e00ff */
[----:B------:R-:W-:Y:S01]  /*62c0*/  ISETP.GE.OR P0, PT, R3, R4, P0 ;  /* 0x000000040300720c */ /* 0x000fe20000706670 */
[----:B------:R-:W-:Y:S01]  /*62d0*/  IMAD.MOV R4, RZ, RZ, -R3 ;  /* 0x000000ffff047224 */ /* 0x000fe200078e0a03 */
[-C--:B------:R-:W-:Y:S03]  /*62e0*/  SHF.R.U32.HI R6, RZ, R37.reuse, R6 ;  /* 0x00000025ff067219 */ /* 0x080fe60000011606 */
[----:B------:R-:W-:Y:S01]  /*62f0*/  IMAD R45, R42, R4, R45 ;  /* 0x000000042a2d7224 */ /* 0x000fe200078e022d */
[----:B------:R-:W-:Y:S05]  /*6300*/  SEL R15, R5, R6, !P2 ;  /* 0x00000006050f7207 */ /* 0x000fea0005000000 */
[----:B------:R-:W-:Y:S02]  /*6310*/  IMAD.MOV R6, RZ, RZ, -R15 ;  /* 0x000000ffff067224 */ /* 0x000fe400078e0a0f */
[C---:B------:R-:W-:Y:S04]  /*6320*/  @!P0 IMAD.HI.U32 R2, R3.reuse, R36, RZ ;  /* 0x0000002403028227 */ /* 0x040fe800078e00ff */
[----:B------:R-:W-:Y:S01]  /*6330*/  IMAD R6, R40, R6, R5 ;  /* 0x0000000628067224 */ /* 0x000fe200078e0205 */
[----:B------:R-:W-:Y:S04]  /*6340*/  @!P0 SHF.R.U32.HI R2, RZ, R37, R2 ;  /* 0x00000025ff028219 */ /* 0x000fe80000011602 */
[----:B------:R-:W-:Y:S02]  /*6350*/  @!P0 SEL R0, R3, R2, !P2 ;  /* 0x0000000203008207 */ /* 0x000fe40005000000 */
[----:B------:R-:W-:Y:S02]  /*6360*/  IADD3 R2, PT, PT, -R5, RZ, RZ ;  /* 0x000000ff05027210 */ /* 0x000fe40007ffe1ff */
[----:B------:R-:W-:Y:S01]  /*6370*/  @!P0 IADD3 R8, PT, PT, R15, -R0, RZ ;  /* 0x800000000f088210 */ /* 0x000fe20007ffe0ff */
[----:B------:R-:W-:Y:S02]  /*6380*/  @!P0 IMAD R0, R7, R6, R0 ;  /* 0x0000000607008224 */ /* 0x000fe400078e0200 */
[----:B------:R-:W-:Y:S02]  /*6390*/  IMAD R43, R38, R2, R43 ;  /* 0x00000002262b7224 */ /* 0x000fe400078e022b */
[----:B------:R-:W-:Y:S02]  /*63a0*/  @!P0 IMAD R5, R8, R40, R3 ;  /* 0x0000002808058224 */ /* 0x000fe400078e0203 */
[----:B------:R-:W-:Y:S04]  /*63b0*/  @!P0 IMAD.MOV.U32 R3, RZ, RZ, R0 ;  /* 0x000000ffff038224 */ /* 0x000fe800078e0000 */
[----:B------:R-:W-:Y:S02]  /*63c0*/  IMAD R45, R3, R42, R45 ;  /* 0x0000002a032d7224 */ /* 0x000fe400078e022d */
[----:B------:R-:W-:Y:S07]  /*63d0*/  IMAD R43, R5, R38, R43 ;  /* 0x00000026052b7224 */ /* 0x000fee00078e022b */
.L_x_121:
[----:B-1----:R-:W-:Y:S01]  /*63e0*/  @!P1 ISETP.NE.AND P0, PT, R10, 0x1, PT ;  /* 0x000000010a00980c */ /* 0x002fe20003f05270 */
[----:B------:R-:W-:Y:S01]  /*63f0*/  @!P1 IMAD.HI.U32 R0, R45, R12, RZ ;  /* 0x0000000c2d009227 */ /* 0x000fe200078e00ff */
[----:B------:R-:W-:Y:S01]  /*6400*/  @!P1 ISETP.NE.AND P2, PT, R9, 0x1, PT ;  /* 0x000000010900980c */ /* 0x000fe20003f45270 */
[----:B------:R-:W-:Y:S01]  /*6410*/  ULOP3.LUT UP0, URZ, UR48, 0x90, URZ, 0xc0, !UPT ;  /* 0x0000009030ff7892 */ /* 0x000fe2000f80c0ff */
[----:B------:R-:W-:Y:S01]  /*6420*/  R2UR UR42, R21 ;  /* 0x00000000152a72ca */ /* 0x000fe200000e0000 */
[----:B------:R-:W-:Y:S01]  /*6430*/  @!P1 IMAD.HI.U32 R3, R43, R11, RZ ;  /* 0x0000000b2b039227 */ /* 0x000fe200078e00ff */
[----:B------:R-:W-:Y:S02]  /*6440*/  @!P1 SHF.R.U32.HI R0, RZ, R13, R0 ;  /* 0x0000000dff009219 */ /* 0x000fe40000011600 */
[----:B------:R-:W-:Y:S01]  /*6450*/  R2UR UR41, R20 ;  /* 0x00000000142972ca */ /* 0x000fe200000e0000 */
[----:B------:R-:W-:Y:S01]  /*6460*/  VIADD R112, R112, 0x1 ;  /* 0x0000000170707836 */ /* 0x000fe20000000000 */
[----:B------:R-:W-:Y:S02]  /*6470*/  @!P1 SHF.R.U32.HI R2, RZ, R14, R3 ;  /* 0x0000000eff029219 */ /* 0x000fe40000011603 */
[----:B------:R-:W-:Y:S02]  /*6480*/  @!P1 SEL R3, R45, R0, !P2 ;  /* 0x000000002d039207 */ /* 0x000fe40005000000 */
[----:B------:R-:W-:Y:S02]  /*6490*/  @!P1 SEL R2, R43, R2, !P0 ;  /* 0x000000022b029207 */ /* 0x000fe40004000000 */
[----:B------:R-:W-:Y:S01]  /*64a0*/  @P4 SHF.R.U32.HI R103, RZ, 0x10, R17 ;  /* 0x00000010ff674819 */ /* 0x000fe20000011611 */
[----:B------:R-:W-:Y:S02]  /*64b0*/  USHF.L.U32 UR42, UR42, 0x6, URZ ;  /* 0x000000062a2a7899 */ /* 0x000fe400080006ff */
[----:B------:R-:W-:Y:S02]  /*64c0*/  @!P1 IMAD.IADD R0, R2, 0x1, -R3 ;  /* 0x0000000102009824 */ /* 0x000fe400078e0a03 */
[----:B------:R-:W-:Y:S01]  /*64d0*/  @!P1 IMAD.IADD R2, R3, 0x1, -R2 ;  /* 0x0000000103029824 */ /* 0x000fe200078e0a02 */
[----:B------:R-:W-:Y:S01]  /*64e0*/  USHF.L.U32 UR41, UR41, 0x7, URZ ;  /* 0x0000000729297899 */ /* 0x000fe200080006ff */
[----:B------:R-:W-:Y:S02]  /*64f0*/  @!P1 IMAD R45, R0, R9, R45 ;  /* 0x00000009002d9224 */ /* 0x000fe400078e022d */
[----:B------:R-:W-:Y:S01]  /*6500*/  @!P1 IMAD R43, R2, R10, R43 ;  /* 0x0000000a022b9224 */ /* 0x000fe200078e022b */
[----:B------:R-:W-:Y:S08]  /*6510*/  BRA.U !UP0, `(.L_x_122) ;  /* 0x0000000108407547 */ /* 0x000ff0000b800000 */
[----:B------:R-:W1:Y:S01]  /*6520*/  LDCU.64 UR8, c[0x4][0x80] ;  /* 0x01001000ff0877ac */ /* 0x000e620008000a00 */
[----:B------:R-:W-:Y:S01]  /*6530*/  MOV R3, 0x0 ;  /* 0x0000000000037802 */ /* 0x000fe20000000f00 */
[----:B------:R-:W-:Y:S02]  /*6540*/  HFMA2 R12, -RZ, RZ, 0, 5.9604644775390625e-08 ;  /* 0x00000001ff0c7431 */ /* 0x000fe400000001ff */
[----:B------:R-:W-:Y:S02]  /*6550*/  IMAD.MOV.U32 R8, RZ, RZ, 0x70 ;  /* 0x00000070ff087424 */ /* 0x000fe400078e00ff */
[----:B------:R-:W-:Y:S01]  /*6560*/  IMAD.MOV.U32 R13, RZ, RZ, RZ ;  /* 0x000000ffff0d7224 */ /* 0x000fe200078e00ff */
[----:B------:R-:W2:Y:S01]  /*6570*/  LDCU.64 UR6, c[0x4][0x88] ;  /* 0x01001100ff0677ac */ /* 0x000ea20008000a00 */
[----:B------:R-:W3:Y:S01]  /*6580*/  LDC.64 R2, c[0x4][R3] ;  /* 0x0100000003027b82 */ /* 0x000ee20000000a00 */
[----:B------:R-:W4:Y:S01]  /*6590*/  LDCU.64 UR4, c[0x4][0x8] ;  /* 0x01000100ff0477ac */ /* 0x000f220008000a00 */
[----:B-1----:R-:W-:Y:S01]  /*65a0*/  MOV R5, UR9 ;  /* 0x0000000900057c02 */ /* 0x002fe20008000f00 */
[----:B------:R-:W-:Y:S01]  /*65b0*/  IMAD.U32 R4, RZ, RZ, UR8 ;  /* 0x00000008ff047e24 */ /* 0x000fe2000f8e00ff */
[----:B--2---:R-:W-:Y:S01]  /*65c0*/  MOV R7, UR7 ;  /* 0x0000000700077c02 */ /* 0x004fe20008000f00 */
[----:B------:R-:W-:Y:S01]  /*65d0*/  IMAD.U32 R6, RZ, RZ, UR6 ;  /* 0x00000006ff067e24 */ /* 0x000fe2000f8e00ff */
[----:B----4-:R-:W-:Y:S01]  /*65e0*/  MOV R11, UR5 ;  /* 0x00000005000b7c02 */ /* 0x010fe20008000f00 */
[----:B------:R-:W-:Y:S02]  /*65f0*/  IMAD.U32 R10, RZ, RZ, UR4 ;  /* 0x00000004ff0a7e24 */ /* 0x000fe4000f8e00ff */
[----:B------:R-:W-:Y:S07]  /*6600*/  LEPC R20, `(.L_x_122) ;  /* 0x000000001014794e */ /* 0x000fee0000000000 */
[----:B---3-5:R-:W-:Y:S05]  /*6610*/  CALL.ABS.NOINC R2 ;  /* 0x0000000002007343 */ /* 0x028fea0003c00000 */
.L_x_122:
[----:B------:R-:W-:Y:S01]  /*6620*/  LOP3.LUT P0, RZ, R108, 0x90, RZ, 0xc0, !PT ;  /* 0x000000906cff7812 */ /* 0x000fe2000780c0ff */
[----:B------:R-:W-:Y:S11]  /*6630*/  BSSY.RECONVERGENT B6, `(.L_x_123) ;  /* 0x0000013000067945 */ /* 0x000ff60003800200 */
[----:B------:R-:W-:Y:S01]  /*6640*/  @!UPT UIADD3 URZ, UPT, UPT, URZ, URZ, URZ ;  /* 0x000000fffffff290 */ /* 0x000fe2000fffe0ff */
[----:B------:R-:W-:Y:S05]  /*6650*/  @!P0 BRA `(.L_x_124) ;  /* 0x0000000000408947 */ /* 0x000fea0003800000 */
        /* <DEDUP_REMOVED lines=16> */
.L_x_124:
[----:B------:R-:W-:Y:S05]  /*6760*/  BSYNC.RECONVERGENT B6 ;  /* 0x0000000000067941 */ /* 0x000fea0003800200 */
.L_x_123:
[----:B------:R-:W-:Y:S01]  /*6770*/  ISETP.NE.U32.AND P4, PT, R90, RZ, PT ;  /* 0x000000ff5a00720c */ /* 0x000fe20003f85070 */
[----:B------:R-:W-:Y:S01]  /*6780*/  UISETP.NE.AND UP2, UPT, UR50, URZ, UPT ;  /* 0x000000ff3200728c */ /* 0x000fe2000bf45270 */
[----:B------:R-:W-:Y:S01]  /*6790*/  ISETP.NE.U32.AND P3, PT, RZ, UR38, PT ;  /* 0x00000026ff007c0c */ /* 0x000fe2000bf65070 */
[----:B------:R-:W-:Y:S01]  /*67a0*/  UISETP.NE.U32.AND UP1, UPT, UR44, URZ, UPT ;  /* 0x000000ff2c00728c */ /* 0x000fe2000bf25070 */
[----:B------:R-:W-:Y:S01]  /*67b0*/  ISETP.NE.AND.EX P4, PT, R91, RZ, PT, P4 ;  /* 0x000000ff5b00720c */ /* 0x000fe20003f85340 */
[----:B------:R-:W-:Y:S01]  /*67c0*/  UPLOP3.LUT UP0, UPT, UPT, UPT, UPT, 0x40, 0x4 ;  /* 0x000000000004789c */ /* 0x000fe20003f0e870 */
[----:B------:R-:W-:Y:S01]  /*67d0*/  ISETP.NE.AND.EX P3, PT, RZ, UR39, PT, P3 ;  /* 0x00000027ff007c0c */ /* 0x000fe2000bf65330 */
[----:B------:R-:W-:Y:S01]  /*67e0*/  UISETP.NE.AND.EX UP1, UPT, UR45, URZ, UPT, UP1 ;  /* 0x000000ff2d00728c */ /* 0x000fe2000bf25310 */
[----:B------:R-:W-:Y:S04]  /*67f0*/  PLOP3.LUT P1, PT, PT, PT, UP2, 0x80, 0x8 ;  /* 0x000000000008781c */ /* 0x000fe80003f2f028 */
[----:B------:R-:W-:Y:S06]  /*6800*/  @UP2 UPLOP3.LUT UP0, UPT, UPT, UPT, UP1, 0x80, 0x8 ;  /* 0x000000000008289c */ /* 0x000fec0003f0f010 */
[----:B------:R-:W-:Y:S01]  /*6810*/  PLOP3.LUT P0, PT, PT, PT, UP0, 0x80, 0x8 ;  /* 0x000000000008781c */ /* 0x000fe20003f0f008 */
[----:B------:R-:W-:Y:S01]  /*6820*/  @!UPT UIADD3 URZ, UPT, UPT, URZ, URZ, URZ ;  /* 0x000000fffffff290 */ /* 0x000fe2000fffe0ff */
[----:B------:R-:W-:Y:S11]  /*6830*/  BRA.U !UP1, `(.L_x_125) ;  /* 0x0000000109387547 */ /* 0x000ff6000b800000 */
[----:B------:R-:W-:Y:S01]  /*6840*/  UISETP.NE.U32.AND UP0, UPT, UR38, URZ, UPT ;  /* 0x000000ff2600728c */ /* 0x000fe2000bf05070 */
[----:B------:R-:W-:Y:S02]  /*6850*/  HFMA2 R0, -RZ, RZ, 0, 5.9604644775390625e-08 ;  /* 0x00000001ff007431 */ /* 0x000fe400000001ff */
[----:B------:R-:W-:Y:S01]  /*6860*/  IMAD.MOV.U32 R95, RZ, RZ, 0x1 ;  /* 0x00000001ff5f7424 */ /* 0x000fe200078e00ff */
[----:B------:R-:W-:Y:S06]  /*6870*/  UISETP.NE.AND.EX UP0, UPT, UR39, URZ, UPT, UP0 ;  /* 0x000000ff2700728c */ /* 0x000fec000bf05300 */
[----:B------:R-:W-:Y:S05]  /*6880*/  PLOP3.LUT P2, PT, PT, PT, UP0, 0x80, 0x8 ;  /* 0x000000000008781c */ /* 0x000fea0003f4f008 */
[----:B------:R-:W1:Y:S01]  /*6890*/  @UP0 LDCU.64 UR6, c[0x0][0x888] ;  /* 0x00011100ff0607ac */ /* 0x000e620008000a00 */
[----:B------:R-:W-:Y:S07]  /*68a0*/  @UP0 UIMAD UR4, UR36, UR44, URZ ;  /* 0x0000002c240402a4 */ /* 0x000fee000f8e02ff */
[----:B------:R-:W-:Y:S01]  /*68b0*/  @!P2 PRMT R95, R0, 0x7610, R95 ;  /* 0x00007610005fa816 */ /* 0x000fe2000000005f */
[----:B-1----:R-:W-:Y:S03]  /*68c0*/  @UP0 UIMAD.WIDE UR6, UR4, 0x4, UR6 ;  /* 0x00000004040608a5 */ /* 0x002fe6000f8e0206 */
[----:B------:R-:W1:Y:S03]  /*68d0*/  @!UP0 LDCU UR4, c[0x0][0x880] ;  /* 0x00011000ff0487ac */ /* 0x000e660008000800 */
[----:B------:R-:W-:Y:S01]  /*68e0*/  IMAD.U32 R2, RZ, RZ, UR6 ;  /* 0x00000006ff027e24 */ /* 0x000fe2000f8e00ff */
[----:B------:R-:W-:Y:S05]  /*68f0*/  MOV R3, UR7 ;  /* 0x0000000700037c02 */ /* 0x000fea0008000f00 */
[----:B-----5:R2:W5:Y:S02]  /*6900*/  @P2 LDG.E R49, desc[UR46][R2.64] ;  /* 0x0000002e02312981 */ /* 0x020564000c1e1900 */
[----:B-12---:R-:W-:Y:S02]  /*6910*/  @!P2 IMAD.U32 R49, RZ, RZ, UR4 ;  /* 0x00000004ff31ae24 */ /* 0x006fe4000f8e00ff */
.L_x_125:
[----:B------:R-:W-:Y:S05]  /*6920*/  @!P4 BRA `(.L_x_126) ;  /* 0x000000000020c947 */ /* 0x000fea0003800000 */
[----:B------:R-:W-:Y:S04]  /*6930*/  ISETP.NE.U32.AND P2, PT, R88, RZ, PT ;  /* 0x000000ff5800720c */ /* 0x000fe80003f45070 */
[----:B------:R-:W-:Y:S11]  /*6940*/  ISETP.NE.AND.EX P2, PT, R89, RZ, PT, P2 ;  /* 0x000000ff5900720c */ /* 0x000ff60003f45320 */
[----:B------:R-:W-:Y:S02]  /*6950*/  @!UPT UIADD3 URZ, UPT, UPT, URZ, URZ, URZ ;  /* 0x000000fffffff290 */ /* 0x000fe4000fffe0ff */
[----:B------:R-:W1:Y:S01]  /*6960*/  @P2 LDC.64 R2, c[0x0][0x8a8] ;  /* 0x00022a00ff022b82 */ /* 0x000e620000000a00 */
[----:B------:R-:W-:Y:S04]  /*6970*/  @P2 IMAD R0, R90, UR36, RZ ;  /* 0x000000245a002c24 */ /* 0x000fe8000f8e02ff */
[----:B-1----:R-:W-:Y:S05]  /*6980*/  @P2 IMAD.WIDE R2, R0, 0x4, R2 ;  /* 0x0000000400022825 */ /* 0x002fea00078e0202 */
[----:B-----5:R1:W5:Y:S02]  /*6990*/  @P2 LDG.E R46, desc[UR46][R2.64] ;  /* 0x0000002e022e2981 */ /* 0x020364000c1e1900 */
[----:B-1----:R-:W2:Y:S02]  /*69a0*/  @!P2 LDC R46, c[0x0][0x8a0] ;  /* 0x00022800ff2eab82 */ /* 0x002ea40000000800 */
.L_x_126:
[----:B-----5:R-:W-:Y:S01]  /*69b0*/  FSETP.NEU.AND P2, PT, R49, RZ, PT ;  /* 0x000000ff3100720b */ /* 0x020fe20003f4d000 */
[----:B------:R-:W-:Y:S01]  /*69c0*/  BSSY B1, `(.L_x_127) ;  /* 0x0000041000017945 */ /* 0x000fe20003800000 */
[----:B------:R-:W-:Y:S01]  /*69d0*/  SEL R5, RZ, 0xffffffff, P3 ;  /* 0xffffffffff057807 */ /* 0x000fe20001800000 */
[----:B------:R-:W-:Y:S01]  /*69e0*/  IMAD.MOV.U32 R114, RZ, RZ, 0x1 ;  /* 0x00000001ff727424 */ /* 0x000fe200078e00ff */
[----:B------:R-:W-:Y:S01]  /*69f0*/  LOP3.LUT P3, RZ, R95, 0xff, RZ, 0xc0, !PT ;  /* 0x000000ff5fff7812 */ /* 0x000fe2000786c0ff */
[C---:B------:R-:W-:Y:S01]  /*6a00*/  IMAD R48, R44.reuse, 0x40, R47 ;  /* 0x000000402c307824 */ /* 0x040fe200078e022f */
[----:B------:R-:W-:Y:S02]  /*6a10*/  @P1 SEL R0, RZ, 0xffffffff, P2 ;  /* 0xffffffffff001807 */ /* 0x000fe40001000000 */
[----:B------:R-:W-:Y:S02]  /*6a20*/  CS2R R86, SRZ ;  /* 0x0000000000567805 */ /* 0x000fe4000001ff00 */
[----:B------:R-:W-:Y:S02]  /*6a30*/  LEA R3, R105, UR49, 0x3 ;  /* 0x0000003169037c11 */ /* 0x000fe4000f8e18ff */
[----:B------:R-:W-:Y:S02]  /*6a40*/  CS2R R84, SRZ ;  /* 0x0000000000547805 */ /* 0x000fe4000001ff00 */
[----:B------:R-:W-:Y:S02]  /*6a50*/  @P0 SEL R0, R5, R0, !P3 ;  /* 0x0000000005000207 */ /* 0x000fe40005800000 */
[----:B------:R-:W-:Y:S02]  /*6a60*/  CS2R R82, SRZ ;  /* 0x0000000000527805 */ /* 0x000fe4000001ff00 */
[----:B------:R-:W-:Y:S02]  /*6a70*/  LEA R111, R44, UR49, 0x3 ;  /* 0x000000312c6f7c11 */ /* 0x000fe4000f8e18ff */
[----:B------:R-:W-:Y:S02]  /*6a80*/  CS2R R80, SRZ ;  /* 0x0000000000507805 */ /* 0x000fe4000001ff00 */
[----:B------:R-:W-:Y:S02]  /*6a90*/  @P1 LOP3.LUT R0, R0, 0x1, RZ, 0xc0, !PT ;  /* 0x0000000100001812 */ /* 0x000fe400078ec0ff */
[----:B------:R-:W-:Y:S02]  /*6aa0*/  SHF.L.U32 R4, R107, 0x1f, RZ ;  /* 0x0000001f6b047819 */ /* 0x000fe400000006ff */
[----:B------:R-:W-:Y:S02]  /*6ab0*/  ISETP.NE.U32.OR P5, PT, R0, 0x1, !P1 ;  /* 0x000000010000780c */ /* 0x000fe40004fa5470 */
[----:B------:R-:W-:Y:S02]  /*6ac0*/  SEL R0, RZ, 0xffffffff, P2 ;  /* 0xffffffffff007807 */ /* 0x000fe40001000000 */
[----:B------:R-:W-:Y:S02]  /*6ad0*/  PLOP3.LUT P2, PT, PT, PT, UP1, 0x80, 0x8 ;  /* 0x000000000008781c */ /* 0x000fe40003f4f018 */
[----:B------:R-:W-:Y:S07]  /*6ae0*/  P2R R113, PR, RZ, 0x20 ;  /* 0x00000020ff717803 */ /* 0x000fee0000000000 */
[----:B------:R-:W-:Y:S04]  /*6af0*/  @P5 SHF.L.U32 R2, R104, 0x1f, RZ ;  /* 0x0000001f68025819 */ /* 0x000fe800000006ff */
[----:B------:R-:W1:Y:S01]  /*6b00*/  @P5 SYNCS.PHASECHK.TRANS64.TRYWAIT P1, [R3+URZ+0x1a0], R2 ;  /* 0x0001a002030055a7 */ /* 0x000e6200080211ff */
[----:B------:R-:W-:Y:S04]  /*6b10*/  @P2 SEL R0, R5, R0, !P3 ;  /* 0x0000000005002207 */ /* 0x000fe80005800000 */
[----:B------:R-:W-:Y:S04]  /*6b20*/  LOP3.LUT R0, R0, 0x1, RZ, 0xc0, !PT ;  /* 0x0000000100007812 */ /* 0x000fe800078ec0ff */
[----:B------:R-:W-:Y:S04]  /*6b30*/  ISETP.NE.U32.AND P4, PT, R0, 0x1, PT ;  /* 0x000000010000780c */ /* 0x000fe80003f85070 */
[----:B------:R-:W-:Y:S01]  /*6b40*/  P2R R115, PR, RZ, 0x10 ;  /* 0x00000010ff737803 */ /* 0x000fe20000000000 */
[----:B------:R3:W4:Y:S01]  /*6b50*/  SYNCS.PHASECHK.TRANS64.TRYWAIT P0, [R111+URZ+0x1f0], R4 ;  /* 0x0001f0046f0075a7 */ /* 0x00072200080011ff */
[----:B-1----:R-:W-:Y:S01]  /*6b60*/  @P5 SEL R114, RZ, 0x1, !P1 ;  /* 0x00000001ff725807 */ /* 0x002fe20004800000 */
[----:B---3--:R-:W-:Y:S06]  /*6b70*/  @!P5 BRA `(.L_x_128) ;  /* 0x000000000094d947 */ /* 0x008fec0003800000 */
[----:B------:R-:W-:Y:S01]  /*6b80*/  @P4 IMAD R5, R105, 0x1000, R100 ;  /* 0x0000100069054824 */ /* 0x000fe200078e0264 */
[----:B------:R-:W-:Y:S01]  /*6b90*/  LOP3.LUT P5, RZ, R101, 0x80, RZ, 0xc0, !PT ;  /* 0x0000008065ff7812 */ /* 0x000fe200078ac0ff */
[----:B------:R-:W-:Y:S01]  /*6ba0*/  BSSY B0, `(.L_x_129) ;  /* 0x0000010000007945 */ /* 0x000fe20003800000 */
[----:B------:R-:W-:Y:S01]  /*6bb0*/  ISETP.NE.AND P2, PT, R114, RZ, PT ;  /* 0x000000ff7200720c */ /* 0x000fe20003f45270 */
[----:B------:R-:W-:Y:S01]  /*6bc0*/  @P4 VIADD R2, R5, UR49 ;  /* 0x0000003105024c36 */ /* 0x000fe20008000000 */
[----:B------:R-:W-:Y:S02]  /*6bd0*/  PLOP3.LUT P1, PT, PT, PT, PT, 0x8, 0x80 ;  /* 0x000000000080781c */ /* 0x000fe40003f2e170 */
[----:B------:R-:W-:Y:S02]  /*6be0*/  CS2R R82, SRZ ;  /* 0x0000000000527805 */ /* 0x000fe4000001ff00 */
[----:B------:R-:W-:Y:S01]  /*6bf0*/  @P4 PLOP3.LUT P1, PT, P5, PT, PT, 0x80, 0x8 ;  /* 0x000000000008481c */ /* 0x000fe20002f2f070 */
[C---:B------:R-:W-:Y:S01]  /*6c00*/  @P4 VIADD R0, R2.reuse, 0x300 ;  /* 0x0000030002004836 */ /* 0x040fe20000000000 */
[----:B------:R-:W-:Y:S01]  /*6c10*/  CS2R R80, SRZ ;  /* 0x0000000000507805 */ /* 0x000fe2000001ff00 */
[----:B------:R-:W-:Y:S01]  /*6c20*/  @P4 VIADD R2, R2, 0x310 ;  /* 0x0000031002024836 */ /* 0x000fe20000000000 */
[----:B------:R-:W-:Y:S02]  /*6c30*/  CS2R R86, SRZ ;  /* 0x0000000000567805 */ /* 0x000fe4000001ff00 */
[----:B------:R-:W-:Y:S07]  /*6c40*/  CS2R R84, SRZ ;  /* 0x0000000000547805 */ /* 0x000fee000001ff00 */
[----:B------:R-:W-:Y:S01]  /*6c50*/  @P1 VIADD R2, R0, 0xfffffff0 ;  /* 0xfffffff000021836 */ /* 0x000fe20000000000 */
[----:B------:R-:W-:Y:S06]  /*6c60*/  @P2 BRA `(.L_x_130) ;  /* 0x00000000000c2947 */ /* 0x000fec0003800000 */
[----:B------:R-:W-:Y:S04]  /*6c70*/  SHF.L.U32 R0, R104, 0x1f, RZ ;  /* 0x0000001f68007819 */ /* 0x000fe800000006ff */
[----:B------:R-:W1:Y:S02]  /*6c80*/  SYNCS.PHASECHK.TRANS64.TRYWAIT P1, [R3+URZ+0x1a0], R0 ;  /* 0x0001a000030075a7 */ /* 0x000e6400080211ff */
[----:B-1----:R-:W-:Y:S05]  /*6c90*/  @!P1 BRA `(.L_x_131) ;  /* 0x0000002c00709947 */ /* 0x002fea0003800000 */
.L_x_130:
[----:B------:R-:W-:Y:S05]  /*6ca0*/  BSYNC B0 ;  /* 0x0000000000007941 */ /* 0x000fea0003800000 */
.L_x_129:
[----:B------:R-:W-:Y:S01]  /*6cb0*/  ISETP.NE.AND P1, PT, R115, RZ, PT ;  /* 0x000000ff7300720c */ /* 0x000fe20003f25270 */
[----:B-1----:R-:W-:Y:S02]  /*6cc0*/  VIADD R3, R3, 0x1b0 ;  /* 0x000001b003037836 */ /* 0x002fe40000000000 */
[----:B------:R-:W-:Y:S02]  /*6cd0*/  IMAD.U32 R0, RZ, RZ, UR37 ;  /* 0x00000025ff007e24 */ /* 0x000fe4000f8e00ff */
[----:B------:R-:W-:Y:S03]  /*6ce0*/  VIADD R105, R105, 0x1 ;  /* 0x0000000169697836 */ /* 0x000fe60000000000 */
[----:B------:R-:W-:Y:S05]  /*6cf0*/  PRMT R0, R0, 0x654, R3 ;  /* 0x0000065400007816 */ /* 0x000fea0000000003 */
[----:B------:R1:W3:Y:S04]  /*6d00*/  @P1 LDS.128 R80, [R5+UR49+0x300] ;  /* 0x0003003105501984 */ /* 0x0002e80008000c00 */
[----:B------:R1:W1:Y:S01]  /*6d10*/  @P1 LDS.128 R84, [R2] ;  /* 0x0000000002541984 */ /* 0x0002620000000c00 */
[C---:B------:R-:W-:Y:S01]  /*6d20*/  ISETP.NE.AND P1, PT, R105.reuse, 0x2, PT ;  /* 0x000000026900780c */ /* 0x040fe20003f25270 */
[----:B------:R-:W-:Y:S01]  /*6d30*/  @!PT LDS RZ, [RZ] ;  /* 0x00000000fffff984 */ /* 0x000fe20000000800 */
[----:B------:R-:W-:Y:S01]  /*6d40*/  @!PT LDS RZ, [RZ] ;  /* 0x00000000fffff984 */ /* 0x000fe20000000800 */
[----:B------:R-:W-:Y:S01]  /*6d50*/  @!PT LDS RZ, [RZ] ;  /* 0x00000000fffff984 */ /* 0x000fe20000000800 */
[----:B------:R-:W-:Y:S01]  /*6d60*/  @!PT LDS RZ, [RZ] ;  /* 0x00000000fffff984 */ /* 0x000fe20000000800 */
[----:B------:R5:W-:Y:S06]  /*6d70*/  MEMBAR.ALL.CTA ;  /* 0x0000000000007992 */ /* 0x000bec0000008000 */
[----:B-----5:R-:W5:Y:S01]  /*6d80*/  FENCE.VIEW.ASYNC.S ;  /* 0x00000000000073c6 */ /* 0x020f620000000000 */
[----:B------:R-:W-:Y:S02]  /*6d90*/  SEL R3, RZ, 0x1, P1 ;  /* 0x00000001ff037807 */ /* 0x000fe40000800000 */
[----:B------:R-:W-:Y:S02]  /*6da0*/  SEL R105, R105, RZ, P1 ;  /* 0x000000ff69697207 */ /* 0x000fe40000800000 */
[----:B------:R-:W-:Y:S01]  /*6db0*/  LOP3.LUT R104, R104, R3, RZ, 0x3c, !PT ;  /* 0x0000000368687212 */ /* 0x000fe200078e3cff */
[----:B-----5:R1:W-:Y:S06]  /*6dc0*/  SYNCS.ARRIVE.TRANS64.RED.A1T0 RZ, [R0+URZ], RZ ;  /* 0x000000ff00ff79a7 */ /* 0x0203ec00081004ff */
.L_x_128:
[----:B------:R-:W-:Y:S05]  /*6dd0*/  BSYNC B1 ;  /* 0x0000000000017941 */ /* 0x000fea0003800000 */
.L_x_127:
[----:B------:R-:W-:Y:S04]  /*6de0*/  SHF.R.U32.HI R3, RZ, 0x15, R48 ;  /* 0x00000015ff037819 */ /* 0x000fe80000011630 */
[----:B------:R-:W-:Y:S01]  /*6df0*/  LOP3.LUT P1, RZ, R3, 0x3, R102, 0x48, !PT ;  /* 0x0000000303ff7812 */ /* 0x000fe20007824866 */
[----:B------:R-:W-:Y:S01]  /*6e00*/  @!UPT UIADD3 URZ, UPT, UPT, URZ, URZ, URZ ;  /* 0x000000fffffff290 */ /* 0x000fe2000fffe0ff */
[----:B----4-:R-:W-:Y:S11]  /*6e10*/  @P0 BRA `(.L_x_132) ;  /* 0x0000000000080947 */ /* 0x010ff60003800000 */
[----:B------:R-:W4:Y:S02]  /*6e20*/  SYNCS.PHASECHK.TRANS64.TRYWAIT P0, [R111+URZ+0x1f0], R4 ;  /* 0x0001f0046f0075a7 */ /* 0x000f2400080011ff */
[----:B----4-:R-:W-:Y:S05]  /*6e30*/  @!P0 BRA `(.L_x_133) ;  /* 0x0000002c001c8947 */ /* 0x010fea0003800000 */
.L_x_132:
[----:B------:R-:W-:Y:S05]  /*6e40*/  @!P1 BRA `(.L_x_134) ;  /* 0x0000000000409947 */ /* 0x000fea0003800000 */
[----:B------:R-:W5:Y:S01]  /*6e50*/  LDCU.64 UR8, c[0x4][0x70] ;  /* 0x01000e00ff0877ac */ /* 0x000f620008000a00 */
[----:B------:R-:W-:Y:S01]  /*6e60*/  MOV R3, 0x0 ;  /* 0x0000000000037802 */ /* 0x000fe20000000f00 */
[----:B------:R-:W-:Y:S02]  /*6e70*/  HFMA2 R12, -RZ, RZ, 0, 5.9604644775390625e-08 ;  /* 0x00000001ff0c7431 */ /* 0x000fe400000001ff */
[----:B------:R-:W-:Y:S02]  /*6e80*/  IMAD.MOV.U32 R8, RZ, RZ, 0x192 ;  /* 0x00000192ff087424 */ /* 0x000fe400078e00ff */
[----:B------:R-:W-:Y:S01]  /*6e90*/  IMAD.MOV.U32 R13, RZ, RZ, RZ ;  /* 0x000000ffff0d7224 */ /* 0x000fe200078e00ff */
[----:B------:R-:W2:Y:S01]  /*6ea0*/  LDCU.64 UR6, c[0x4][0x78] ;  /* 0x01000f00ff0677ac */ /* 0x000ea20008000a00 */
[----:B-1----:R-:W1:Y:S01]  /*6eb0*/  LDC.64 R2, c[0x4][R3] ;  /* 0x0100000003027b82 */ /* 0x002e620000000a00 */
[----:B------:R-:W3:Y:S01]  /*6ec0*/  LDCU.64 UR4, c[0x4][0x10] ;  /* 0x01000200ff0477ac */ /* 0x000ee20008000a00 */
[----:B-----5:R-:W-:Y:S01]  /*6ed0*/  MOV R5, UR9 ;  /* 0x0000000900057c02 */ /* 0x020fe20008000f00 */
[----:B----4-:R-:W-:Y:S01]  /*6ee0*/  IMAD.U32 R4, RZ, RZ, UR8 ;  /* 0x00000008ff047e24 */ /* 0x010fe2000f8e00ff */
[----:B--2---:R-:W-:Y:S01]  /*6ef0*/  MOV R7, UR7 ;  /* 0x0000000700077c02 */ /* 0x004fe20008000f00 */
[----:B------:R-:W-:Y:S01]  /*6f00*/  IMAD.U32 R6, RZ, RZ, UR6 ;  /* 0x00000006ff067e24 */ /* 0x000fe2000f8e00ff */
[----:B---3--:R-:W-:Y:S01]  /*6f10*/  MOV R11, UR5 ;  /* 0x00000005000b7c02 */ /* 0x008fe20008000f00 */
[----:B------:R-:W-:Y:S02]  /*6f20*/  IMAD.U32 R10, RZ, RZ, UR4 ;  /* 0x00000004ff0a7e24 */ /* 0x000fe4000f8e00ff */
[----:B------:R-:W-:Y:S07]  /*6f30*/  LEPC R20, `(.L_x_134) ;  /* 0x000000001014794e */ /* 0x000fee0000000000 */
[----:B-1----:R-:W-:Y:S05]  /*6f40*/  CALL.ABS.NOINC R2 ;  /* 0x0000000002007343 */ /* 0x002fea0003c00000 */
.L_x_134:
[-C--:B---3--:R-:W-:Y:S01]  /*6f50*/  F2FP.F16.E4M3.UNPACK_B R51, R80.reuse ;  /* 0x00000050ff33723e */ /* 0x088fe200020006ff */
[----:B------:R-:W-:Y:S05]  /*6f60*/  WARPSYNC.ALL ;  /* 0x0000000000007948 */ /* 0x000fea0003800000 */
[----:B------:R-:W-:Y:S01]  /*6f70*/  R2UR UR4, R48 ;  /* 0x00000000300472ca */ /* 0x000fe200000e0000 */
[--C-:B------:R-:W-:Y:S01]  /*6f80*/  HADD2.F32 R50, -RZ, R51.reuse.H0_H0 ;  /* 0x20000033ff327230 */ /* 0x100fe20000004100 */
[----:B------:R-:W-:Y:S01]  /*6f90*/  F2FP.F16.E4M3.UNPACK_B R53, R80.H1 ;  /* 0x00000050ff35723e */ /* 0x000fe200030006ff */
[----:B------:R-:W-:Y:S01]  /*6fa0*/  HADD2.F32 R51, -RZ, R51.H1_H1 ;  /* 0x30000033ff337230 */ /* 0x000fe20000004100 */
[-C--:B------:R-:W-:Y:S01]  /*6fb0*/  F2FP.F16.E4M3.UNPACK_B R55, R81.reuse ;  /* 0x00000051ff37723e */ /* 0x080fe200020006ff */
[----:B------:R-:W-:Y:S01]  /*6fc0*/  BSSY.RECONVERGENT B0, `(.L_x_135) ;  /* 0x000009e000007945 */ /* 0x000fe20003800200 */
[----:B------:R-:W-:Y:S01]  /*6fd0*/  F2FP.F16.E4M3.UNPACK_B R57, R81.H1 ;  /* 0x00000051ff39723e */ /* 0x000fe200030006ff */
[--C-:B------:R-:W-:Y:S01]  /*6fe0*/  HADD2.F32 R52, -RZ, R53.reuse.H0_H0 ;  /* 0x20000035ff347230 */ /* 0x100fe20000004100 */
[-C--:B------:R-:W-:Y:S01]  /*6ff0*/  F2FP.F16.E4M3.UNPACK_B R59, R82.reuse ;  /* 0x00000052ff3b723e */ /* 0x080fe200020006ff */
[----:B------:R-:W-:Y:S01]  /*7000*/  HADD2.F32 R54, -RZ, R53.H1_H1 ;  /* 0x30000035ff367230 */ /* 0x000fe20000004100 */
[----:B------:R-:W-:Y:S01]  /*7010*/  F2FP.F16.E4M3.UNPACK_B R61, R82.H1 ;  /* 0x00000052ff3d723e */ /* 0x000fe200030006ff */
[--C-:B------:R-:W-:Y:S01]  /*7020*/  HADD2.F32 R53, -RZ, R55.reuse.H0_H0 ;  /* 0x20000037ff357230 */ /* 0x100fe20000004100 */
[-C--:B------:R-:W-:Y:S01]  /*7030*/  F2FP.F16.E4M3.UNPACK_B R63, R83.reuse ;  /* 0x00000053ff3f723e */ /* 0x080fe200020006ff */
[----:B-1--4-:R-:W2:Y:S01]  /*7040*/  LDTM.x32 R4, tmem[UR4] ;  /* 0x00000004000479ee */ /* 0x012ea200082c0000 */
[----:B------:R-:W-:Y:S01]  /*7050*/  F2FP.F16.E4M3.UNPACK_B R65, R83.H1 ;  /* 0x00000053ff41723e */ /* 0x000fe200030006ff */
[----:B------:R-:W-:Y:S01]  /*7060*/  HADD2.F32 R56, -RZ, R55.H1_H1 ;  /* 0x30000037ff387230 */ /* 0x000fe20000004100 */
[-C--:B------:R-:W-:Y:S01]  /*7070*/  F2FP.F16.E4M3.UNPACK_B R67, R84.reuse ;  /* 0x00000054ff43723e */ /* 0x080fe200020006ff */
[----:B------:R-:W-:Y:S01]  /*7080*/  HADD2.F32 R60, -RZ, R59.H1_H1 ;  /* 0x3000003bff3c7230 */ /* 0x000fe20000004100 */
[----:B------:R-:W-:Y:S01]  /*7090*/  IADD3 R125, PT, PT, R100, UR49, RZ ;  /* 0x00000031647d7c10 */ /* 0x000fe2000fffe0ff */
[----:B------:R-:W-:Y:S01]  /*70a0*/  HADD2.F32 R64, -RZ, R63.H1_H1 ;  /* 0x3000003fff407230 */ /* 0x000fe20000004100 */
[----:B------:R-:W-:Y:S01]  /*70b0*/  ISETP.NE.AND P6, PT, R113, RZ, PT ;  /* 0x000000ff7100720c */ /* 0x000fe20003fc5270 */
[----:B------:R-:W-:Y:S01]  /*70c0*/  HADD2.F32 R68, -RZ, R67.H1_H1 ;  /* 0x30000043ff447230 */ /* 0x000fe20000004100 */
[----:B------:R-:W-:Y:S01]  /*70d0*/  LOP3.LUT P5, RZ, R101, 0x80, RZ, 0xc0, !PT ;  /* 0x0000008065ff7812 */ /* 0x000fe200078ac0ff */
[--C-:B------:R-:W-:Y:S01]  /*70e0*/  HADD2.F32 R55, -RZ, R57.reuse.H0_H0 ;  /* 0x20000039ff377230 */ /* 0x100fe20000004100 */
[----:B------:R-:W-:Y:S01]  /*70f0*/  F2FP.F16.E4M3.UNPACK_B R69, R84.H1 ;  /* 0x00000054ff45723e */ /* 0x000fe200030006ff */
[----:B------:R-:W-:Y:S01]  /*7100*/  HADD2.F32 R58, -RZ, R57.H1_H1 ;  /* 0x30000039ff3a7230 */ /* 0x000fe20000004100 */
[-C--:B------:R-:W-:Y:S01]  /*7110*/  F2FP.F16.E4M3.UNPACK_B R71, R85.reuse ;  /* 0x00000055ff47723e */ /* 0x080fe200020006ff */
[----:B------:R-:W-:Y:S01]  /*7120*/  HADD2.F32 R57, -RZ, R59.H0_H0 ;  /* 0x2000003bff397230 */ /* 0x000fe20000004100 */
[----:B------:R-:W-:Y:S01]  /*7130*/  F2FP.F16.E4M3.UNPACK_B R73, R85.H1 ;  /* 0x00000055ff49723e */ /* 0x000fe200030006ff */
[----:B------:R-:W-:Y:S01]  /*7140*/  HADD2.F32 R59, -RZ, R61.H0_H0 ;  /* 0x2000003dff3b7230 */ /* 0x000fe20000004100 */
[-C--:B------:R-:W-:Y:S01]  /*7150*/  F2FP.F16.E4M3.UNPACK_B R75, R86.reuse ;  /* 0x00000056ff4b723e */ /* 0x080fe200020006ff */
[----:B------:R-:W-:Y:S01]  /*7160*/  HADD2.F32 R72, -RZ, R71.H1_H1 ;  /* 0x30000047ff487230 */ /* 0x000fe20000004100 */
[----:B------:R-:W-:Y:S01]  /*7170*/  F2FP.F16.E4M3.UNPACK_B R77, R86.H1 ;  /* 0x00000056ff4d723e */ /* 0x000fe200030006ff */
[----:B------:R-:W-:Y:S01]  /*7180*/  HADD2.F32 R62, -RZ, R61.H1_H1 ;  /* 0x3000003dff3e7230 */ /* 0x000fe20000004100 */
[----:B------:R-:W-:Y:S01]  /*7190*/  F2FP.F16.E4M3.UNPACK_B R79, R87.H1 ;  /* 0x00000057ff4f723e */ /* 0x000fe200030006ff */
[----:B------:R-:W-:Y:S01]  /*71a0*/  HADD2.F32 R61, -RZ, R63.H0_H0 ;  /* 0x2000003fff3d7230 */ /* 0x000fe20000004100 */
[----:B------:R-:W-:Y:S01]  /*71b0*/  ISETP.NE.AND P0, PT, R109, RZ, PT ;  /* 0x000000ff6d00720c */ /* 0x000fe20003f05270 */
[C---:B--2---:R-:W-:Y:S01]  /*71c0*/  FMUL R0, R46.reuse, R4 ;  /* 0x000000042e007220 */ /* 0x044fe20000400000 */
[C---:B------:R-:W-:Y:S01]  /*71d0*/  FMUL R2, R46.reuse, R5 ;  /* 0x000000052e027220 */ /* 0x040fe20000400000 */
[C---:B------:R-:W-:Y:S01]  /*71e0*/  FMUL R4, R46.reuse, R8 ;  /* 0x000000082e047220 */ /* 0x040fe20000400000 */
[C---:B------:R-:W-:Y:S01]  /*71f0*/  FMUL R5, R46.reuse, R9 ;  /* 0x000000092e057220 */ /* 0x040fe20000400000 */
[C---:B------:R-:W-:Y:S01]  /*7200*/  FFMA R0, R49.reuse, R50, R0 ;  /* 0x0000003231007223 */ /* 0x040fe20000000000 */
[C---:B------:R-:W-:Y:S01]  /*7210*/  FFMA R2, R49.reuse, R51, R2 ;  /* 0x0000003331027223 */ /* 0x040fe20000000002 */
[C---:B------:R-:W-:Y:S01]  /*7220*/  FMUL R8, R46.reuse, R12 ;  /* 0x0000000c2e087220 */ /* 0x040fe20000400000 */
[C---:B------:R-:W-:Y:S01]  /*7230*/  FMUL R9, R46.reuse, R13 ;  /* 0x0000000d2e097220 */ /* 0x040fe20000400000 */
[C---:B------:R-:W-:Y:S01]  /*7240*/  FMUL R12, R46.reuse, R16 ;  /* 0x000000102e0c7220 */ /* 0x040fe20000400000 */
[C---:B------:R-:W-:Y:S01]  /*7250*/  FMUL R13, R46.reuse, R17 ;  /* 0x000000112e0d7220 */ /* 0x040fe20000400000 */
[C---:B------:R-:W-:Y:S01]  /*7260*/  FMUL R16, R46.reuse, R20 ;  /* 0x000000142e107220 */ /* 0x040fe20000400000 */
[C---:B------:R-:W-:Y:S01]  /*7270*/  FMUL R17, R46.reuse, R21 ;  /* 0x000000152e117220 */ /* 0x040fe20000400000 */
[C---:B------:R-:W-:Y:S01]  /*7280*/  FMUL R20, R46.reuse, R24 ;  /* 0x000000182e147220 */ /* 0x040fe20000400000 */
[C---:B------:R-:W-:Y:S01]  /*7290*/  FMUL R21, R46.reuse, R25 ;  /* 0x000000192e157220 */ /* 0x040fe20000400000 */
[----:B------:R-:W-:Y:S02]  /*72a0*/  HADD2.F32 R76, -RZ, R75.H1_H1 ;  /* 0x3000004bff4c7230 */ /* 0x000fe40000004100 */
[C---:B------:R-:W-:Y:S01]  /*72b0*/  FMUL R24, R46.reuse, R28 ;  /* 0x0000001c2e187220 */ /* 0x040fe20000400000 */
[C---:B------:R-:W-:Y:S01]  /*72c0*/  FMUL R25, R46.reuse, R29 ;  /* 0x0000001d2e197220 */ /* 0x040fe20000400000 */
[C---:B------:R-:W-:Y:S01]  /*72d0*/  FMUL R28, R46.reuse, R32 ;  /* 0x000000202e1c7220 */ /* 0x040fe20000400000 */
[C---:B------:R-:W-:Y:S01]  /*72e0*/  FMUL R29, R46.reuse, R33 ;  /* 0x000000212e1d7220 */ /* 0x040fe20000400000 */
[C---:B------:R-:W-:Y:S01]  /*72f0*/  FMUL R3, R46.reuse, R6 ;  /* 0x000000062e037220 */ /* 0x040fe20000400000 */
[C---:B------:R-:W-:Y:S01]  /*7300*/  FMUL R7, R46.reuse, R7 ;  /* 0x000000072e077220 */ /* 0x040fe20000400000 */
[----:B------:R-:W-:Y:S01]  /*7310*/  FMUL R6, R46, R10 ;  /* 0x0000000a2e067220 */ /* 0x000fe20000400000 */
[----:B------:R-:W-:Y:S01]  /*7320*/  F2FP.F16.E4M3.UNPACK_B R50, R87 ;  /* 0x00000057ff32723e */ /* 0x000fe200020006ff */
[C---:B------:R-:W-:Y:S01]  /*7330*/  FFMA R3, R49.reuse, R52, R3 ;  /* 0x0000003431037223 */ /* 0x040fe20000000003 */
[C---:B------:R-:W-:Y:S01]  /*7340*/  FFMA R7, R49.reuse, R54, R7 ;  /* 0x0000003631077223 */ /* 0x040fe20000000007 */
[----:B------:R-:W-:Y:S01]  /*7350*/  @P6 SHF.L.U32 R32, R104, 0x1f, RZ ;  /* 0x0000001f68206819 */ /* 0x000fe200000006ff */
[C---:B------:R-:W-:Y:S01]  /*7360*/  FFMA R4, R49.reuse, R53, R4 ;  /* 0x0000003531047223 */ /* 0x040fe20000000004 */
[----:B------:R-:W-:Y:S01]  /*7370*/  FFMA R5, R49, R56, R5 ;  /* 0x0000003831057223 */ /* 0x000fe20000000005 */
[C---:B------:R-:W-:Y:S01]  /*7380*/  FMUL R11, R46.reuse, R11 ;  /* 0x0000000b2e0b7220 */ /* 0x040fe20000400000 */
[----:B------:R-:W-:Y:S01]  /*7390*/  F2FP.SATFINITE.E4M3.F32.PACK_AB_MERGE_C R113, R7, R3, RZ ;  /* 0x000000030771723e */ /* 0x000fe200048070ff */
[C---:B------:R-:W-:Y:S01]  /*73a0*/  FFMA R6, R49.reuse, R55, R6 ;  /* 0x0000003731067223 */ /* 0x040fe20000000006 */
[----:B------:R-:W-:Y:S01]  /*73b0*/  FMUL R10, R46, R14 ;  /* 0x0000000e2e0a7220 */ /* 0x000fe20000400000 */
[C---:B------:R-:W-:Y:S01]  /*73c0*/  FFMA R11, R49.reuse, R58, R11 ;  /* 0x0000003a310b7223 */ /* 0x040fe2000000000b */
[----:B------:R-:W-:Y:S01]  /*73d0*/  F2FP.SATFINITE.E4M3.F32.PACK_AB_MERGE_C R116, R2, R0, R113 ;  /* 0x000000000274723e */ /* 0x000fe20004807071 */
[C---:B------:R-:W-:Y:S01]  /*73e0*/  FMUL R15, R46.reuse, R15 ;  /* 0x0000000f2e0f7220 */ /* 0x040fe20000400000 */
[----:B------:R-:W-:Y:S01]  /*73f0*/  MOV R113, 0x10 ;  /* 0x0000001000717802 */ /* 0x000fe20000000f00 */
[----:B------:R-:W-:Y:S01]  /*7400*/  FFMA R8, R49, R57, R8 ;  /* 0x0000003931087223 */ /* 0x000fe20000000008 */
[----:B------:R-:W-:Y:S01]  /*7410*/  F2FP.SATFINITE.E4M3.F32.PACK_AB_MERGE_C R117, R11, R6, RZ ;  /* 0x000000060b75723e */ /* 0x000fe200048070ff */
[----:B------:R-:W-:Y:S01]  /*7420*/  FFMA R9, R49, R60, R9 ;  /* 0x0000003c31097223 */ /* 0x000fe20000000009 */
[--C-:B------:R-:W-:Y:S01]  /*7430*/  HADD2.F32 R63, -RZ, R65.reuse.H0_H0 ;  /* 0x20000041ff3f7230 */ /* 0x100fe20000004100 */
[----:B------:R-:W-:Y:S01]  /*7440*/  SEL R124, R113, 0xfffffff0, !P5 ;  /* 0xfffffff0717c7807 */ /* 0x000fe20006800000 */
[----:B------:R-:W-:Y:S01]  /*7450*/  FFMA R10, R49, R59, R10 ;  /* 0x0000003b310a7223 */ /* 0x000fe2000000000a */
[----:B------:R-:W-:Y:S01]  /*7460*/  F2FP.SATFINITE.E4M3.F32.PACK_AB_MERGE_C R117, R5, R4, R117 ;  /* 0x000000040575723e */ /* 0x000fe20004807075 */
[----:B------:R-:W-:Y:S01]  /*7470*/  FFMA R15, R49, R62, R15 ;  /* 0x0000003e310f7223 */ /* 0x000fe2000000000f */
[----:B------:R-:W-:Y:S01]  /*7480*/  IADD3 R113, PT, PT, R125, R124, RZ ;  /* 0x0000007c7d717210 */ /* 0x000fe20007ffe0ff */
[C---:B------:R-:W-:Y:S01]  /*7490*/  FFMA R12, R49.reuse, R61, R12 ;  /* 0x0000003d310c7223 */ /* 0x040fe2000000000c */
[----:B------:R-:W-:Y:S01]  /*74a0*/  FFMA R13, R49, R64, R13 ;  /* 0x00000040310d7223 */ /* 0x000fe2000000000d */
[--C-:B------:R-:W-:Y:S01]  /*74b0*/  HADD2.F32 R51, -RZ, R50.reuse.H0_H0 ;  /* 0x20000032ff337230 */ /* 0x100fe20000004100 */
[----:B------:R-:W-:Y:S01]  /*74c0*/  F2FP.SATFINITE.E4M3.F32.PACK_AB_MERGE_C R118, R15, R10, RZ ;  /* 0x0000000a0f76723e */ /* 0x000fe200048070ff */
[----:B------:R-:W-:Y:S02]  /*74d0*/  HADD2.F32 R50, -RZ, R50.H1_H1 ;  /* 0x30000032ff327230 */ /* 0x000fe40000004100 */
[C---:B------:R-:W-:Y:S01]  /*74e0*/  FMUL R14, R46.reuse, R18 ;  /* 0x000000122e0e7220 */ /* 0x040fe20000400000 */
[----:B------:R-:W-:Y:S02]  /*74f0*/  HADD2.F32 R66, -RZ, R65.H1_H1 ;  /* 0x30000041ff427230 */ /* 0x000fe40000004100 */
[C---:B------:R-:W-:Y:S01]  /*7500*/  FMUL R19, R46.reuse, R19 ;  /* 0x000000132e137220 */ /* 0x040fe20000400000 */
[----:B------:R-:W-:Y:S02]  /*7510*/  HADD2.F32 R65, -RZ, R67.H0_H0 ;  /* 0x20000043ff417230 */ /* 0x000fe40000004100 */
[C---:B------:R-:W-:Y:S01]  /*7520*/  FFMA R14, R49.reuse, R63, R14 ;  /* 0x0000003f310e7223 */ /* 0x040fe2000000000e */
[--C-:B------:R-:W-:Y:S02]  /*7530*/  HADD2.F32 R67, -RZ, R69.reuse.H0_H0 ;  /* 0x20000045ff437230 */ /* 0x100fe40000004100 */
[C---:B------:R-:W-:Y:S01]  /*7540*/  FMUL R18, R46.reuse, R22 ;  /* 0x000000162e127220 */ /* 0x040fe20000400000 */
[----:B------:R-:W-:Y:S02]  /*7550*/  HADD2.F32 R70, -RZ, R69.H1_H1 ;  /* 0x30000045ff467230 */ /* 0x000fe40000004100 */
[C---:B------:R-:W-:Y:S01]  /*7560*/  FFMA R19, R49.reuse, R66, R19 ;  /* 0x0000004231137223 */ /* 0x040fe20000000013 */
[----:B------:R-:W-:Y:S02]  /*7570*/  HADD2.F32 R69, -RZ, R71.H0_H0 ;  /* 0x20000047ff457230 */ /* 0x000fe40000004100 */
[C---:B------:R-:W-:Y:S01]  /*7580*/  FMUL R23, R46.reuse, R23 ;  /* 0x000000172e177220 */ /* 0x040fe20000400000 */
[C---:B------:R-:W-:Y:S01]  /*7590*/  FFMA R16, R49.reuse, R65, R16 ;  /* 0x0000004131107223 */ /* 0x040fe20000000010 */
[C---:B------:R-:W-:Y:S01]  /*75a0*/  FFMA R17, R49.reuse, R68, R17 ;  /* 0x0000004431117223 */ /* 0x040fe20000000011 */
[--C-:B------:R-:W-:Y:S02]  /*75b0*/  HADD2.F32 R71, -RZ, R73.reuse.H0_H0 ;  /* 0x20000049ff477230 */ /* 0x100fe40000004100 */
[C---:B------:R-:W-:Y:S01]  /*75c0*/  FFMA R18, R49.reuse, R67, R18 ;  /* 0x0000004331127223 */ /* 0x040fe20000000012 */
[----:B------:R-:W-:Y:S02]  /*75d0*/  HADD2.F32 R74, -RZ, R73.H1_H1 ;  /* 0x30000049ff4a7230 */ /* 0x000fe40000004100 */
[C---:B------:R-:W-:Y:S01]  /*75e0*/  FMUL R22, R46.reuse, R26 ;  /* 0x0000001a2e167220 */ /* 0x040fe20000400000 */
[----:B------:R-:W-:Y:S02]  /*75f0*/  HADD2.F32 R73, -RZ, R75.H0_H0 ;  /* 0x2000004bff497230 */ /* 0x000fe40000004100 */
[C---:B------:R-:W-:Y:S01]  /*7600*/  FFMA R23, R49.reuse, R70, R23 ;  /* 0x0000004631177223 */ /* 0x040fe20000000017 */
[C---:B------:R-:W-:Y:S01]  /*7610*/  FMUL R27, R46.reuse, R27 ;  /* 0x0000001b2e1b7220 */ /* 0x040fe20000400000 */
[C---:B------:R-:W-:Y:S01]  /*7620*/  FFMA R20, R49.reuse, R69, R20 ;  /* 0x0000004531147223 */ /* 0x040fe20000000014 */
[C---:B------:R-:W-:Y:S01]  /*7630*/  FFMA R21, R49.reuse, R72, R21 ;  /* 0x0000004831157223 */ /* 0x040fe20000000015 */
[--C-:B------:R-:W-:Y:S02]  /*7640*/  HADD2.F32 R75, -RZ, R77.reuse.H0_H0 ;  /* 0x2000004dff4b7230 */ /* 0x100fe40000004100 */
[C---:B------:R-:W-:Y:S01]  /*7650*/  FFMA R22, R49.reuse, R71, R22 ;  /* 0x0000004731167223 */ /* 0x040fe20000000016 */
[----:B------:R-:W-:Y:S02]  /*7660*/  HADD2.F32 R78, -RZ, R77.H1_H1 ;  /* 0x3000004dff4e7230 */ /* 0x000fe40000004100 */
[C---:B------:R-:W-:Y:S01]  /*7670*/  FMUL R26, R46.reuse, R30 ;  /* 0x0000001e2e1a7220 */ /* 0x040fe20000400000 */
        /* <DEDUP_REMOVED lines=8> */
[----:B------:R-:W-:Y:S01]  /*7700*/  FFMA R31, R49, R78, R31 ;  /* 0x0000004e311f7223 */ /* 0x000fe2000000001f */
[----:B------:R-:W-:Y:S01]  /*7710*/  FMUL R35, R46, R35 ;  /* 0x000000232e237220 */ /* 0x000fe20000400000 */
[----:B------:R-:W-:Y:S01]  /*7720*/  F2FP.SATFINITE.E4M3.F32.PACK_AB_MERGE_C R119, R19, R14, RZ ;  /* 0x0000000e1377723e */ /* 0x000fe200048070ff */
[C---:B------:R-:W-:Y:S01]  /*7730*/  FFMA R28, R49.reuse, R51, R28 ;  /* 0x00000033311c7223 */ /* 0x040fe2000000001c */
[C---:B------:R-:W-:Y:S01]  /*7740*/  FFMA R29, R49.reuse, R50, R29 ;  /* 0x00000032311d7223 */ /* 0x040fe2000000001d */
[C---:B------:R-:W-:Y:S01]  /*7750*/  FFMA R30, R49.reuse, R77, R30 ;  /* 0x0000004d311e7223 */ /* 0x040fe2000000001e */
[----:B------:R-:W-:Y:S01]  /*7760*/  FFMA R35, R49, R52, R35 ;  /* 0x0000003431237223 */ /* 0x000fe20000000023 */
[----:B------:R-:W-:Y:S02]  /*7770*/  F2FP.SATFINITE.E4M3.F32.PACK_AB_MERGE_C R118, R9, R8, R118 ;  /* 0x000000080976723e */ /* 0x000fe40004807076 */
[----:B------:R-:W-:Y:S02]  /*7780*/  F2FP.SATFINITE.E4M3.F32.PACK_AB_MERGE_C R119, R13, R12, R119 ;  /* 0x0000000c0d77723e */ /* 0x000fe40004807077 */
[----:B------:R-:W-:Y:S02]  /*7790*/  F2FP.SATFINITE.E4M3.F32.PACK_AB_MERGE_C R120, R23, R18, RZ ;  /* 0x000000121778723e */ /* 0x000fe400048070ff */
[----:B------:R-:W-:Y:S01]  /*77a0*/  F2FP.SATFINITE.E4M3.F32.PACK_AB_MERGE_C R121, R27, R22, RZ ;  /* 0x000000161b79723e */ /* 0x000fe200048070ff */
[----:B------:R1:W-:Y:S01]  /*77b0*/  STS.128 [R100+UR49+0x2300], R116 ;  /* 0x0023007464007988 */ /* 0x0003e20008000c31 */
[----:B------:R-:W-:Y:S02]  /*77c0*/  F2FP.SATFINITE.E4M3.F32.PACK_AB_MERGE_C R122, R31, R26, RZ ;  /* 0x0000001a1f7a723e */ /* 0x000fe400048070ff */
[----:B------:R-:W-:Y:S02]  /*77d0*/  F2FP.SATFINITE.E4M3.F32.PACK_AB_MERGE_C R123, R35, R30, RZ ;  /* 0x0000001e237b723e */ /* 0x000fe400048070ff */
[----:B------:R-:W-:Y:S02]  /*77e0*/  F2FP.SATFINITE.E4M3.F32.PACK_AB_MERGE_C R120, R17, R16, R120 ;  /* 0x000000101178723e */ /* 0x000fe40004807078 */
[----:B------:R-:W-:Y:S02]  /*77f0*/  F2FP.SATFINITE.E4M3.F32.PACK_AB_MERGE_C R121, R21, R20, R121 ;  /* 0x000000141579723e */ /* 0x000fe40004807079 */
[----:B------:R-:W-:Y:S02]  /*7800*/  F2FP.SATFINITE.E4M3.F32.PACK_AB_MERGE_C R122, R25, R24, R122 ;  /* 0x00000018197a723e */ /* 0x000fe4000480707a */
[----:B------:R-:W-:Y:S02]  /*7810*/  F2FP.SATFINITE.E4M3.F32.PACK_AB_MERGE_C R123, R29, R28, R123 ;  /* 0x0000001c1d7b723e */ /* 0x000fe4000480707b */
[----:B------:R-:W-:Y:S03]  /*7820*/  LEA R125, R105, UR49, 0x3 ;  /* 0x00000031697d7c11 */ /* 0x000fe6000f8e18ff */
[----:B------:R1:W-:Y:S01]  /*7830*/  STS.128 [R113+0x2300], R120 ;  /* 0x0023007871007388 */ /* 0x0003e20000000c00 */
[----:B------:R-:W-:Y:S01]  /*7840*/  @!PT LDS RZ, [RZ] ;  /* 0x00000000fffff984 */ /* 0x000fe20000000800 */
[----:B------:R-:W-:Y:S01]  /*7850*/  @!PT LDS RZ, [RZ] ;  /* 0x00000000fffff984 */ /* 0x000fe20000000800 */
[----:B------:R-:W-:Y:S01]  /*7860*/  @!PT LDS RZ, [RZ] ;  /* 0x00000000fffff984 */ /* 0x000fe20000000800 */
[----:B------:R-:W-:Y:S01]  /*7870*/  @!PT LDS RZ, [RZ] ;  /* 0x00000000fffff984 */ /* 0x000fe20000000800 */
[----:B------:R2:W-:Y:S07]  /*7880*/  MEMBAR.ALL.CTA ;  /* 0x0000000000007992 */ /* 0x0005ee0000008000 */
[----:B--2---:R-:W2:Y:S02]  /*7890*/  FENCE.VIEW.ASYNC.S ;  /* 0x00000000000073c6 */ /* 0x004ea40000000000 */
[----:B--2---:R-:W-:Y:S06]  /*78a0*/  BAR.SYNC.DEFER_BLOCKING 0x1, 0x80 ;  /* 0x0042000000007b1d */ /* 0x004fec0000010000 */
[----:B------:R-:W-:Y:S05]  /*78b0*/  @P0 BRA `(.L_x_136) ;  /* 0x0000000000380947 */ /* 0x000fea0003800000 */
[----:B------:R-:W-:Y:S02]  /*78c0*/  UIADD3 UR4, UPT, UPT, UR49, 0x2300, URZ ;  /* 0x0000230031047890 */ /* 0x000fe4000fffe0ff */
[----:B------:R-:W-:Y:S01]  /*78d0*/  UIADD3 UR8, UP0, UPT, UR52, 0x680, URZ ;  /* 0x0000068034087890 */ /* 0x000fe2000ff1e0ff */
[----:B------:R-:W-:Y:S01]  /*78e0*/  UMOV UR43, UR36 ;  /* 0x00000024002b7c82 */ /* 0x000fe20008000000 */
[----:B------:R-:W-:Y:S02]  /*78f0*/  UIADD3 UR5, UPT, UPT, UR41, 0x40, URZ ;  /* 0x0000004029057890 */ /* 0x000fe4000fffe0ff */
[----:B------:R-:W-:Y:S01]  /*7900*/  MOV R108, UR4 ;  /* 0x00000004006c7c02 */ /* 0x000fe20008000f00 */
[----:B------:R-:W-:Y:S02]  /*7910*/  UIADD3.X UR9, UPT, UPT, URZ, UR53, URZ, UP0, !UPT ;  /* 0x00000035ff097290 */ /* 0x000fe400087fe4ff */
[----:B------:R-:W-:Y:S01]  /*7920*/  UIADD3 UR4, UPT, UPT, UR49, 0x2b00, URZ ;  /* 0x00002b0031047890 */ /* 0x000fe2000fffe0ff */
[----:B------:R-:W-:Y:S01]  /*7930*/  R2UR UR40, R108 ;  /* 0x000000006c2872ca */ /* 0x000fe200000e0000 */
[----:B------:R-:W-:Y:S01]  /*7940*/  UMOV UR6, UR42 ;  /* 0x0000002a00067c82 */ /* 0x000fe20008000000 */
[----:B------:R-:W-:Y:S11]  /*7950*/  UMOV UR7, UR36 ;  /* 0x0000002400077c82 */ /* 0x000ff60008000000 */
[----:B------:R2:W-:Y:S01]  /*7960*/  UTMASTG.3D [UR40], [UR8] ;  /* 0x00000028080073b5 */ /* 0x0005e20008010000 */
[----:B------:R2:W-:Y:S01]  /*7970*/  UTMASTG.3D [UR4], [UR8] ;  /* 0x00000004080073b5 */ /* 0x0005e20008010000 */
[----:B------:R0:W-:Y:S01]  /*7980*/  UTMACMDFLUSH ;  /* 0x00000000000079b7 */ /* 0x0001e20000000000 */
[----:B--2---:R-:W-:Y:S04]  /*7990*/  DEPBAR.LE SB0, 0x1 ;  /* 0x000080400000791a */ /* 0x004fe80000000000 */
.L_x_136:
[----:B------:R-:W-:Y:S05]  /*79a0*/  BSYNC.RECONVERGENT B0 ;  /* 0x0000000000007941 */ /* 0x000fea0003800200 */
.L_x_135:
[----:B------:R-:W-:Y:S06]  /*79b0*/  BAR.SYNC.DEFER_BLOCKING 0x1, 0x80 ;  /* 0x0042000000007b1d */ /* 0x000fec0000010000 */
[----:B------:R-:W2:Y:S01]  /*79c0*/  @P6 SYNCS.PHASECHK.TRANS64.TRYWAIT P0, [R125+URZ+0x1a0], R32 ;  /* 0x0001a0207d0065a7 */ /* 0x000ea200080011ff */
[----:B------:R-:W-:Y:S01]  /*79d0*/  BSSY B1, `(.L_x_137) ;  /* 0x0000020000017945 */ /* 0x000fe20003800000 */
[----:B--2---:R-:W-:Y:S03]  /*79e0*/  @P6 SEL R114, RZ, 0x1, !P0 ;  /* 0x00000001ff726807 */ /* 0x004fe60004000000 */
[----:B------:R-:W-:Y:S05]  /*79f0*/  @!P6 BRA `(.L_x_138) ;  /* 0x000000000074e947 */ /* 0x000fea0003800000 */
[----:B------:R-:W-:Y:S01]  /*7a00*/  ISETP.NE.AND P1, PT, R115, RZ, PT ;  /* 0x000000ff7300720c */ /* 0x000fe20003f25270 */
[----:B------:R-:W-:Y:S01]  /*7a10*/  BSSY B0, `(.L_x_139) ;  /* 0x0000009000007945 */ /* 0x000fe20003800000 */
[----:B------:R-:W-:Y:S11]  /*7a20*/  ISETP.NE.AND P0, PT, R114, RZ, PT ;  /* 0x000000ff7200720c */ /* 0x000ff60003f05270 */
[----:B------:R-:W-:Y:S05]  /*7a30*/  @P1 IMAD R0, R105, 0x1000, R100 ;  /* 0x0000100069001824 */ /* 0x000fea00078e0264 */
[----:B------:R-:W-:Y:S05]  /*7a40*/  @P1 IADD3 R3, PT, PT, R0, UR49, RZ ;  /* 0x0000003100031c10 */ /* 0x000fea000fffe0ff */
[----:B------:R-:W-:Y:S01]  /*7a50*/  @P1 IMAD.IADD R3, R3, 0x1, R124 ;  /* 0x0000000103031824 */ /* 0x000fe200078e027c */
[----:B------:R-:W-:Y:S06]  /*7a60*/  @P0 BRA `(.L_x_140) ;  /* 0x00000000000c0947 */ /* 0x000fec0003800000 */
[----:B------:R-:W-:Y:S04]  /*7a70*/  SHF.L.U32 R2, R104, 0x1f, RZ ;  /* 0x0000001f68027819 */ /* 0x000fe800000006ff */
[----:B------:R-:W2:Y:S02]  /*7a80*/  SYNCS.PHASECHK.TRANS64.TRYWAIT P0, [R125+URZ+0x1a0], R2 ;  /* 0x0001a0027d0075a7 */ /* 0x000ea400080011ff */
[----:B--2---:R-:W-:Y:S05]  /*7a90*/  @!P0 BRA `(.L_x_141) ;  /* 0x0000002000188947 */ /* 0x004fea0003800000 */
.L_x_140:
[----:B------:R-:W-:Y:S05]  /*7aa0*/  BSYNC B0 ;  /* 0x0000000000007941 */ /* 0x000fea0003800000 */
.L_x_139:
[----:B------:R-:W-:Y:S01]  /*7ab0*/  ISETP.NE.AND P0, PT, R115, RZ, PT ;  /* 0x000000ff7300720c */ /* 0x000fe20003f05270 */
[----:B--2---:R-:W-:Y:S02]  /*7ac0*/  VIADD R125, R125, 0x1b0 ;  /* 0x000001b07d7d7836 */ /* 0x004fe40000000000 */
[----:B------:R-:W-:Y:S02]  /*7ad0*/  IMAD.U32 R2, RZ, RZ, UR37 ;  /* 0x00000025ff027e24 */ /* 0x000fe4000f8e00ff */
[----:B------:R-:W-:Y:S03]  /*7ae0*/  VIADD R105, R105, 0x1 ;  /* 0x0000000169697836 */ /* 0x000fe60000000000 */
[----:B------:R-:W-:Y:S05]  /*7af0*/  PRMT R2, R2, 0x654, R125 ;  /* 0x0000065402027816 */ /* 0x000fea000000007d */
[----:B------:R2:W3:Y:S04]  /*7b00*/  @P0 LDS.128 R80, [R0+UR49+0x300] ;  /* 0x0003003100500984 */ /* 0x0004e80008000c00 */
[----:B------:R2:W4:Y:S01]  /*7b10*/  @P0 LDS.128 R84, [R3+0x300] ;  /* 0x0003000003540984 */ /* 0x0005220000000c00 */
        /* <DEDUP_REMOVED lines=11> */
.L_x_138:
[----:B------:R-:W-:Y:S05]  /*7bd0*/  BSYNC B1 ;  /* 0x0000000000017941 */ /* 0x000fea0003800000 */
.L_x_137:
[----:B--2---:R-:W-:Y:S05]  /*7be0*/  VIADD R3, R48, 0x20 ;  /* 0x0000002030037836 */ /* 0x004fea0000000000 */
[----:B------:R-:W-:Y:S04]  /*7bf0*/  SHF.R.U32.HI R3, RZ, 0x15, R3 ;  /* 0x00000015ff037819 */ /* 0x000fe80000011603 */
[----:B------:R-:W-:Y:S11]  /*7c00*/  LOP3.LUT P0, RZ, R3, 0x3, R102, 0x48, !PT ;  /* 0x0000000303ff7812 */ /* 0x000ff60007804866 */
[----:B------:R-:W-:Y:S02]  /*7c10*/  @!UPT UIADD3 URZ, UPT, UPT, URZ, URZ, URZ ;  /* 0x000000fffffff290 */ /* 0x000fe4000fffe0ff */
[----:B------:R-:W-:Y:S05]  /*7c20*/  @!P0 BRA `(.L_x_142) ;  /* 0x0000000000408947 */ /* 0x000fea0003800000 */
[----:B------:R-:W2:Y:S01]  /*7c30*/  LDCU.64 UR8, c[0x4][0x70] ;  /* 0x01000e00ff0877ac */ /* 0x000ea20008000a00 */
[----:B------:R-:W-:Y:S01]  /*7c40*/  MOV R3, 0x0 ;  /* 0x0000000000037802 */ /* 0x000fe20000000f00 */
[----:B------:R-:W-:Y:S02]  /*7c50*/  HFMA2 R12, -RZ, RZ, 0, 5.9604644775390625e-08 ;  /* 0x00000001ff0c7431 */ /* 0x000fe400000001ff */
[----:B------:R-:W-:Y:S02]  /*7c60*/  IMAD.MOV.U32 R8, RZ, RZ, 0x192 ;  /* 0x00000192ff087424 */ /* 0x000fe400078e00ff */
[----:B------:R-:W-:Y:S01]  /*7c70*/  IMAD.MOV.U32 R13, RZ, RZ, RZ ;  /* 0x000000ffff0d7224 */ /* 0x000fe200078e00ff */
[----:B------:R-:W5:Y:S01]  /*7c80*/  LDCU.64 UR6, c[0x4][0x78] ;  /* 0x01000f00ff0677ac */ /* 0x000f620008000a00 */
[----:B------:R-:W1:Y:S01]  /*7c90*/  LDC.64 R2, c[0x4][R3] ;  /* 0x0100000003027b82 */ /* 0x000e620000000a00 */
[----:B------:R-:W3:Y:S01]  /*7ca0*/  LDCU.64 UR4, c[0x4][0x10] ;  /* 0x01000200ff0477ac */ /* 0x000ee20008000a00 */
[----:B--2---:R-:W-:Y:S01]  /*7cb0*/  MOV R5, UR9 ;  /* 0x0000000900057c02 */ /* 0x004fe20008000f00 */
[----:B------:R-:W-:Y:S01]  /*7cc0*/  IMAD.U32 R4, RZ, RZ, UR8 ;  /* 0x00000008ff047e24 */ /* 0x000fe2000f8e00ff */
[----:B-----5:R-:W-:Y:S01]  /*7cd0*/  MOV R7, UR7 ;  /* 0x0000000700077c02 */ /* 0x020fe20008000f00 */
[----:B------:R-:W-:Y:S01]  /*7ce0*/  IMAD.U32 R6, RZ, RZ, UR6 ;  /* 0x00000006ff067e24 */ /* 0x000fe2000f8e00ff */
[----:B---3--:R-:W-:Y:S01]  /*7cf0*/  MOV R11, UR5 ;  /* 0x00000005000b7c02 */ /* 0x008fe20008000f00 */
[----:B------:R-:W-:Y:S02]  /*7d00*/  IMAD.U32 R10, RZ, RZ, UR4 ;  /* 0x00000004ff0a7e24 */ /* 0x000fe4000f8e00ff */
[----:B------:R-:W-:Y:S07]  /*7d10*/  LEPC R20, `(.L_x_142) ;  /* 0x000000001014794e */ /* 0x000fee0000000000 */
[----:B-1--4-:R-:W-:Y:S05]  /*7d20*/  CALL.ABS.NOINC R2 ;  /* 0x0000000002007343 */ /* 0x012fea0003c00000 */
.L_x_142:
[----:B------:R-:W-:Y:S01]  /*7d30*/  ISETP.NE.AND P0, PT, R109, RZ, PT ;  /* 0x000000ff6d00720c */ /* 0x000fe20003f05270 */
[----:B------:R-:W-:Y:S05]  /*7d40*/  WARPSYNC.ALL ;  /* 0x0000000000007948 */ /* 0x000fea0003800000 */
[----:B------:R-:W-:Y:S01]  /*7d50*/  R2UR UR4, R48 ;  /* 0x00000000300472ca */ /* 0x000fe200000e0000 */
[----:B------:R-:W-:Y:S01]  /*7d60*/  BSSY.RECONVERGENT B0, `(.L_x_143) ;  /* 0x000009f000007945 */ /* 0x000fe20003800200 */
[-C--:B---3--:R-:W-:Y:S02]  /*7d70*/  F2FP.F16.E4M3.UNPACK_B R51, R80.reuse ;  /* 0x00000050ff33723e */ /* 0x088fe400020006ff */
[----:B------:R-:W-:Y:S02]  /*7d80*/  F2FP.F16.E4M3.UNPACK_B R80, R80.H1 ;  /* 0x00000050ff50723e */ /* 0x000fe400030006ff */
[-C--:B------:R-:W-:Y:S01]  /*7d90*/  F2FP.F16.E4M3.UNPACK_B R55, R81.reuse ;  /* 0x00000051ff37723e */ /* 0x080fe200020006ff */
[--C-:B------:R-:W-:Y:S01]  /*7da0*/  HADD2.F32 R50, -RZ, R51.reuse.H0_H0 ;  /* 0x20000033ff327230 */ /* 0x100fe20000004100 */
[----:B------:R-:W-:Y:S01]  /*7db0*/  F2FP.F16.E4M3.UNPACK_B R81, R81.H1 ;  /* 0x00000051ff51723e */ /* 0x000fe200030006ff */
[----:B------:R-:W-:Y:S01]  /*7dc0*/  HADD2.F32 R52, -RZ, R51.H1_H1 ;  /* 0x30000033ff347230 */ /* 0x000fe20000004100 */
[-C--:B------:R-:W-:Y:S01]  /*7dd0*/  F2FP.F16.E4M3.UNPACK_B R59, R82.reuse ;  /* 0x00000052ff3b723e */ /* 0x080fe200020006ff */
[--C-:B------:R-:W-:Y:S01]  /*7de0*/  HADD2.F32 R51, -RZ, R80.reuse.H0_H0 ;  /* 0x20000050ff337230 */ /* 0x100fe20000004100 */
[----:B------:R-:W-:Y:S01]  /*7df0*/  F2FP.F16.E4M3.UNPACK_B R82, R82.H1 ;  /* 0x00000052ff52723e */ /* 0x000fe200030006ff */
[----:B------:R-:W2:Y:S01]  /*7e00*/  LDTM.x32 R4, tmem[UR4+0x20] ;  /* 0x00002004000479ee */ /* 0x000ea200082c0000 */
[----:B------:R-:W-:Y:S01]  /*7e10*/  NOP ;  /* 0x0000000000007918 */ /* 0x000fe20000000000 */
[----:B------:R-:W-:Y:S01]  /*7e20*/  IADD3 R111, PT, PT, R111, 0x210, RZ ;  /* 0x000002106f6f7810 */ /* 0x000fe20007ffe0ff */
[--C-:B------:R-:W-:Y:S01]  /*7e30*/  HADD2.F32 R53, -RZ, R55.reuse.H0_H0 ;  /* 0x20000037ff357230 */ /* 0x100fe20000004100 */
[----:B------:R-:W-:Y:S01]  /*7e40*/  F2FP.F16.E4M3.UNPACK_B R63, R83 ;  /* 0x00000053ff3f723e */ /* 0x000fe200020006ff */
[----:B------:R-:W-:Y:S01]  /*7e50*/  HADD2.F32 R56, -RZ, R55.H1_H1 ;  /* 0x30000037ff387230 */ /* 0x000fe20000004100 */
[----:B------:R-:W-:Y:S01]  /*7e60*/  LOP3.LUT R111, R111, 0xfefffff8, RZ, 0xc0, !PT ;  /* 0xfefffff86f6f7812 */ /* 0x000fe200078ec0ff */
[--C-:B------:R-:W-:Y:S01]  /*7e70*/  HADD2.F32 R57, -RZ, R59.reuse.H0_H0 ;  /* 0x2000003bff397230 */ /* 0x100fe20000004100 */
[----:B----4-:R-:W-:Y:S01]  /*7e80*/  F2FP.F16.E4M3.UNPACK_B R67, R84 ;  /* 0x00000054ff43723e */ /* 0x010fe200020006ff */
[----:B------:R-:W-:Y:S01]  /*7e90*/  HADD2.F32 R60, -RZ, R59.H1_H1 ;  /* 0x3000003bff3c7230 */ /* 0x000fe20000004100 */
[----:B--2---:R2:W-:Y:S01]  /*7ea0*/  SYNCS.ARRIVE.TRANS64.RED.A1T0 RZ, [R111+URZ], RZ ;  /* 0x000000ff6fff79a7 */ /* 0x0045e200081004ff */
[--C-:B------:R-:W-:Y:S01]  /*7eb0*/  HADD2.F32 R61, -RZ, R63.reuse.H0_H0 ;  /* 0x2000003fff3d7230 */ /* 0x100fe20000004100 */
[----:B------:R-:W-:Y:S01]  /*7ec0*/  F2FP.F16.E4M3.UNPACK_B R71, R85 ;  /* 0x00000055ff47723e */ /* 0x000fe200020006ff */
[----:B------:R-:W-:Y:S01]  /*7ed0*/  HADD2.F32 R64, -RZ, R63.H1_H1 ;  /* 0x3000003fff407230 */ /* 0x000fe20000004100 */
[----:B------:R-:W-:Y:S01]  /*7ee0*/  F2FP.F16.E4M3.UNPACK_B R75, R86 ;  /* 0x00000056ff4b723e */ /* 0x000fe200020006ff */
[--C-:B------:R-:W-:Y:S01]  /*7ef0*/  HADD2.F32 R65, -RZ, R67.reuse.H0_H0 ;  /* 0x20000043ff417230 */ /* 0x100fe20000004100 */
[----:B------:R-:W-:Y:S01]  /*7f00*/  F2FP.F16.E4M3.UNPACK_B R79, R87 ;  /* 0x00000057ff4f723e */ /* 0x000fe200020006ff */
[----:B------:R-:W-:Y:S01]  /*7f10*/  HADD2.F32 R68, -RZ, R67.H1_H1 ;  /* 0x30000043ff447230 */ /* 0x000fe20000004100 */
[----:B------:R-:W-:Y:S01]  /*7f20*/  F2FP.F16.E4M3.UNPACK_B R83, R83.H1 ;  /* 0x00000053ff53723e */ /* 0x000fe200030006ff */
[--C-:B------:R-:W-:Y:S01]  /*7f30*/  HADD2.F32 R69, -RZ, R71.reuse.H0_H0 ;  /* 0x20000047ff457230 */ /* 0x100fe20000004100 */
[----:B------:R-:W-:Y:S01]  /*7f40*/  F2FP.F16.E4M3.UNPACK_B R84, R84.H1 ;  /* 0x00000054ff54723e */ /* 0x000fe200030006ff */
[----:B------:R-:W-:Y:S01]  /*7f50*/  HADD2.F32 R71, -RZ, R71.H1_H1 ;  /* 0x30000047ff477230 */ /* 0x000fe20000004100 */
[----:B------:R-:W-:Y:S01]  /*7f60*/  F2FP.F16.E4M3.UNPACK_B R85, R85.H1 ;  /* 0x00000055ff55723e */ /* 0x000fe200030006ff */
[--C-:B------:R-:W-:Y:S02]  /*7f70*/  HADD2.F32 R73, -RZ, R75.reuse.H0_H0 ;  /* 0x2000004bff497230 */ /* 0x100fe40000004100 */
[C---:B------:R-:W-:Y:S01]  /*7f80*/  FMUL R4, R46.reuse, R4 ;  /* 0x000000042e047220 */ /* 0x040fe20000400000 */
        /* <DEDUP_REMOVED lines=16> */
[--C-:B------:R-:W-:Y:S02]  /*8090*/  HADD2.F32 R77, -RZ, R79.reuse.H0_H0 ;  /* 0x2000004fff4d7230 */ /* 0x100fe40000004100 */
[C---:B------:R-:W-:Y:S01]  /*80a0*/  FMUL R28, R46.reuse, R32 ;  /* 0x000000202e1c7220 */ /* 0x040fe20000400000 */
[C---:B------:R-:W-:Y:S01]  /*80b0*/  FMUL R29, R46.reuse, R33 ;  /* 0x000000212e1d7220 */ /* 0x040fe20000400000 */
[----:B------:R-:W-:Y:S02]  /*80c0*/  HADD2.F32 R54, -RZ, R80.H1_H1 ;  /* 0x30000050ff367230 */ /* 0x000fe40000004100 */
[C---:B------:R-:W-:Y:S01]  /*80d0*/  FMUL R6, R46.reuse, R6 ;  /* 0x000000062e067220 */ /* 0x040fe20000400000 */
[----:B------:R-:W-:Y:S02]  /*80e0*/  HADD2.F32 R80, -RZ, R79.H1_H1 ;  /* 0x3000004fff507230 */ /* 0x000fe40000004100 */
[C---:B------:R-:W-:Y:S01]  /*80f0*/  FMUL R7, R46.reuse, R7 ;  /* 0x000000072e077220 */ /* 0x040fe20000400000 */
[--C-:B------:R-:W-:Y:S02]  /*8100*/  HADD2.F32 R55, -RZ, R81.reuse.H0_H0 ;  /* 0x20000051ff377230 */ /* 0x100fe40000004100 */
[C---:B------:R-:W-:Y:S01]  /*8110*/  FFMA R6, R49.reuse, R51, R6 ;  /* 0x0000003331067223 */ /* 0x040fe20000000006 */
[----:B------:R-:W-:Y:S02]  /*8120*/  HADD2.F32 R58, -RZ, R81.H1_H1 ;  /* 0x30000051ff3a7230 */ /* 0x000fe40000004100 */
[C---:B------:R-:W-:Y:S01]  /*8130*/  FFMA R7, R49.reuse, R54, R7 ;  /* 0x0000003631077223 */ /* 0x040fe20000000007 */
[C---:B------:R-:W-:Y:S01]  /*8140*/  FFMA R8, R49.reuse, R53, R8 ;  /* 0x0000003531087223 */ /* 0x040fe20000000008 */
[----:B------:R-:W-:Y:S01]  /*8150*/  FFMA R9, R49, R56, R9 ;  /* 0x0000003831097223 */ /* 0x000fe20000000009 */
[C---:B------:R-:W-:Y:S01]  /*8160*/  FMUL R10, R46.reuse, R10 ;  /* 0x0000000a2e0a7220 */ /* 0x040fe20000400000 */
[C---:B------:R-:W-:Y:S01]  /*8170*/  FMUL R11, R46.reuse, R11 ;  /* 0x0000000b2e0b7220 */ /* 0x040fe20000400000 */
[--C-:B------:R-:W-:Y:S01]  /*8180*/  HADD2.F32 R59, -RZ, R82.reuse.H0_H0 ;  /* 0x20000052ff3b7230 */ /* 0x100fe20000004100 */
[----:B-1----:R-:W-:Y:S01]  /*8190*/  F2FP.SATFINITE.E4M3.F32.PACK_AB_MERGE_C R116, R7, R6, RZ ;  /* 0x000000060774723e */ /* 0x002fe200048070ff */
[C---:B------:R-:W-:Y:S01]  /*81a0*/  FFMA R10, R49.reuse, R55, R10 ;  /* 0x00000037310a7223 */ /* 0x040fe2000000000a */
[C---:B------:R-:W-:Y:S01]  /*81b0*/  FFMA R11, R49.reuse, R58, R11 ;  /* 0x0000003a310b7223 */ /* 0x040fe2000000000b */
[C---:B------:R-:W-:Y:S01]  /*81c0*/  FFMA R12, R49.reuse, R57, R12 ;  /* 0x00000039310c7223 */ /* 0x040fe2000000000c */
[----:B------:R-:W-:Y:S01]  /*81d0*/  F2FP.F16.E4M3.UNPACK_B R86, R86.H1 ;  /* 0x00000056ff56723e */ /* 0x000fe200030006ff */
[----:B------:R-:W-:Y:S01]  /*81e0*/  FFMA R13, R49, R60, R13 ;  /* 0x0000003c310d7223 */ /* 0x000fe2000000000d */
[----:B------:R-:W-:Y:S01]  /*81f0*/  F2FP.SATFINITE.E4M3.F32.PACK_AB_MERGE_C R116, R5, R4, R116 ;  /* 0x000000040574723e */ /* 0x000fe20004807074 */
[----:B------:R-:W-:Y:S01]  /*8200*/  HADD2.F32 R62, -RZ, R82.H1_H1 ;  /* 0x30000052ff3e7230 */ /* 0x000fe20000004100 */
[----:B------:R-:W-:Y:S01]  /*8210*/  F2FP.SATFINITE.E4M3.F32.PACK_AB_MERGE_C R117, R11, R10, RZ ;  /* 0x0000000a0b75723e */ /* 0x000fe200048070ff */
[C---:B------:R-:W-:Y:S01]  /*8220*/  FMUL R14, R46.reuse, R14 ;  /* 0x0000000e2e0e7220 */ /* 0x040fe20000400000 */
[C---:B------:R-:W-:Y:S01]  /*8230*/  FMUL R15, R46.reuse, R15 ;  /* 0x0000000f2e0f7220 */ /* 0x040fe20000400000 */
[--C-:B------:R-:W-:Y:S01]  /*8240*/  HADD2.F32 R63, -RZ, R83.reuse.H0_H0 ;  /* 0x20000053ff3f7230 */ /* 0x100fe20000004100 */
[----:B------:R-:W-:Y:S01]  /*8250*/  F2FP.SATFINITE.E4M3.F32.PACK_AB_MERGE_C R117, R9, R8, R117 ;  /* 0x000000080975723e */ /* 0x000fe20004807075 */
[C---:B------:R-:W-:Y:S01]  /*8260*/  FFMA R14, R49.reuse, R59, R14 ;  /* 0x0000003b310e7223 */ /* 0x040fe2000000000e */
[C---:B------:R-:W-:Y:S01]  /*8270*/  FFMA R15, R49.reuse, R62, R15 ;  /* 0x0000003e310f7223 */ /* 0x040fe2000000000f */
[C---:B------:R-:W-:Y:S01]  /*8280*/  FFMA R16, R49.reuse, R61, R16 ;  /* 0x0000003d31107223 */ /* 0x040fe20000000010 */
[C---:B------:R-:W-:Y:S01]  /*8290*/  FFMA R17, R49.reuse, R64, R17 ;  /* 0x0000004031117223 */ /* 0x040fe20000000011 */
[----:B------:R-:W-:Y:S02]  /*82a0*/  HADD2.F32 R66, -RZ, R83.H1_H1 ;  /* 0x30000053ff427230 */ /* 0x000fe40000004100 */
[C---:B------:R-:W-:Y:S01]  /*82b0*/  FMUL R18, R46.reuse, R18 ;  /* 0x000000122e127220 */ /* 0x040fe20000400000 */
[C---:B------:R-:W-:Y:S01]  /*82c0*/  FMUL R19, R46.reuse, R19 ;  /* 0x000000132e137220 */ /* 0x040fe20000400000 */
[--C-:B------:R-:W-:Y:S02]  /*82d0*/  HADD2.F32 R67, -RZ, R84.reuse.H0_H0 ;  /* 0x20000054ff437230 */ /* 0x100fe40000004100 */
[C---:B------:R-:W-:Y:S01]  /*82e0*/  FMUL R22, R46.reuse, R22 ;  /* 0x000000162e167220 */ /* 0x040fe20000400000 */
[C---:B------:R-:W-:Y:S01]  /*82f0*/  FFMA R18, R49.reuse, R63, R18 ;  /* 0x0000003f31127223 */ /* 0x040fe20000000012 */
[----:B------:R-:W-:Y:S02]  /*8300*/  HADD2.F32 R70, -RZ, R84.H1_H1 ;  /* 0x30000054ff467230 */ /* 0x000fe40000004100 */
        /* <DEDUP_REMOVED lines=11> */
[----:B------:R-:W-:Y:S01]  /*83c0*/  F2FP.F16.E4M3.UNPACK_B R87, R87.H1 ;  /* 0x00000057ff57723e */ /* 0x000fe200030006ff */
        /* <DEDUP_REMOVED lines=16> */
[----:B------:R-:W-:Y:S01]  /*84d0*/  FFMA R28, R49, R77, R28 ;  /* 0x0000004d311c7223 */ /* 0x000fe2000000001c */
[----:B------:R-:W-:Y:S01]  /*84e0*/  F2FP.SATFINITE.E4M3.F32.PACK_AB_MERGE_C R119, R19, R18, RZ ;  /* 0x000000121377723e */ /* 0x000fe200048070ff */
        /* <DEDUP_REMOVED lines=14> */
[----:B--2---:R-:W-:Y:S03]  /*85d0*/  IADD3 R111, PT, PT, R44, 0x1, RZ ;  /* 0x000000012c6f7810 */ /* 0x004fe60007ffe0ff */
        /* <DEDUP_REMOVED lines=9> */
[----:B------:R-:W-:Y:S02]  /*8670*/  UIADD3 UR12, UP0, UPT, UR52, 0x680, URZ ;  /* 0x00000680340c7890 */ /* 0x000fe4000ff1e0ff */
[----:B------:R-:W-:Y:S02]  /*8680*/  UIADD3 UR9, UPT, UPT, UR41, 0x20, URZ ;  /* 0x0000002029097890 */ /* 0x000fe4000fffe0ff */
[----:B------:R-:W-:Y:S02]  /*8690*/  UIADD3 UR8, UPT, UPT, UR49, 0x3300, URZ ;  /* 0x0000330031087890 */ /* 0x000fe4000fffe0ff */
[----:B------:R-:W-:Y:S01]  /*86a0*/  UIADD3.X UR13, UPT, UPT, URZ, UR53, URZ, UP0, !UPT ;  /* 0x00000035ff0d7290 */ /* 0x000fe200087fe4ff */
[----:B------:R-:W-:Y:S01]  /*86b0*/  UMOV UR10, UR42 ;  /* 0x0000002a000a7c82 */ /* 0x000fe20008000000 */
[----:B------:R-:W-:Y:S01]  /*86c0*/  UMOV UR11, UR36 ;  /* 0x00000024000b7c82 */ /* 0x000fe20008000000 */
[----:B------:R-:W-:Y:S02]  /*86d0*/  UIADD3 UR5, UPT, UPT, UR41, 0x60, URZ ;  /* 0x0000006029057890 */ /* 0x000fe4000fffe0ff */
[----:B------:R-:W-:Y:S01]  /*86e0*/  UIADD3 UR4, UPT, UPT, UR49, 0x3b00, URZ ;  /* 0x00003b0031047890 */ /* 0x000fe2000fffe0ff */
[----:B------:R-:W-:Y:S03]  /*86f0*/  UMOV UR6, UR42 ;  /* 0x0000002a00067c82 */ /* 0x000fe60008000000 */
[----:B------:R2:W-:Y:S01]  /*8700*/  UTMASTG.3D [UR8], [UR12] ;  /* 0x000000080c0073b5 */ /* 0x0005e20008010000 */
[----:B------:R-:W-:Y:S04]  /*8710*/  UMOV UR7, UR36 ;  /* 0x0000002400077c82 */ /* 0x000fe80008000000 */
[----:B------:R2:W-:Y:S01]  /*8720*/  UTMASTG.3D [UR4], [UR12] ;  /* 0x000000040c0073b5 */ /* 0x0005e20008010000 */
[----:B------:R0:W-:Y:S01]  /*8730*/  UTMACMDFLUSH ;  /* 0x00000000000079b7 */ /* 0x0001e20000000000 */
[----:B--2---:R-:W-:Y:S04]  /*8740*/  DEPBAR.LE SB0, 0x1 ;  /* 0x000080400000791a */ /* 0x004fe80000000000 */
.L_x_144:
[----:B------:R-:W-:Y:S05]  /*8750*/  BSYNC.RECONVERGENT B0 ;  /* 0x0000000000007941 */ /* 0x000fea0003800200 */
.L_x_143:
[----:B------:R-:W-:Y:S01]  /*8760*/  BAR.SYNC.DEFER_BLOCKING 0x1, 0x80 ;  /* 0x0042000000007b1d */ /* 0x000fe20000010000 */
[----:B------:R-:W-:Y:S01]  /*8770*/  ISETP.NE.AND P2, PT, R110, RZ, PT ;  /* 0x000000ff6e00720c */ /* 0x000fe20003f45270 */
[----:B------:R-:W-:Y:S01]  /*8780*/  IMAD.IADD R20, R43, 0x1, R94 ;  /* 0x000000012b147824 */ /* 0x000fe200078e025e */
[----:B------:R-:W-:Y:S01]  /*8790*/  ISETP.NE.AND P0, PT, R112, 0x2, PT ;  /* 0x000000027000780c */ /* 0x000fe20003f05270 */
[----:B------:R-:W-:Y:S01]  /*87a0*/  IMAD.IADD R21, R45, 0x1, R96 ;  /* 0x000000012d157824 */ /* 0x000fe200078e0260 */
[----:B------:R-:W-:Y:S02]  /*87b0*/  ISETP.NE.AND P1, PT, R111, 0x4, PT ;  /* 0x000000046f00780c */ /* 0x000fe40003f25270 */
[----:B------:R-:W-:Y:S02]  /*87c0*/  SEL R3, RZ, 0x1, P0 ;  /* 0x00000001ff037807 */ /* 0x000fe40000000000 */
[----:B------:R-:W-:Y:S02]  /*87d0*/  SEL R0, RZ, 0x1, P1 ;  /* 0x00000001ff007807 */ /* 0x000fe40000800000 */
[----:B------:R-:W-:Y:S02]  /*87e0*/  LOP3.LUT R106, R106, R3, RZ, 0x3c, !PT ;  /* 0x000000036a6a7212 */ /* 0x000fe400078e3cff */
[----:B------:R-:W-:Y:S02]  /*87f0*/  LOP3.LUT R107, R107, R0, RZ, 0x3c, !PT ;  /* 0x000000006b6b7212 */ /* 0x000fe400078e3cff */
[----:B------:R-:W-:Y:S02]  /*8800*/  @P2 R2UR UR36, R103 ;  /* 0x00000000672422ca */ /* 0x000fe400000e0000 */
[----:B------:R-:W-:Y:S02]  /*8810*/  SEL R112, R112, RZ, P0 ;  /* 0x000000ff70707207 */ /* 0x000fe40000000000 */
[----:B------:R-:W-:Y:S01]  /*8820*/  SEL R44, R111, RZ, P1 ;  /* 0x000000ff6f2c7207 */ /* 0x000fe20000800000 */
[----:B------:R-:W-:Y:S10]  /*8830*/  @P2 BRA `(.L_x_145) ;  /* 0xffffffd400dc2947 */ /* 0x000ff4000383ffff */
[----:B------:R-:W-:Y:S05]  /*8840*/  EXIT ;  /* 0x000000000000794d */ /* 0x000fea0003800000 */
.L_x_25:
[----:B--2---:R2:W4:Y:S02]  /*8850*/  SYNCS.PHASECHK.TRANS64.TRYWAIT P0, [R3+URZ+0x240], R2 ;  /* 0x00024002030075a7 */ /* 0x00452400080011ff */
[----:B----4-:R-:W-:Y:S05]  /*8860*/  @!P0 NANOSLEEP.SYNCS 0x989680 ;  /* 0x009896800000895d */ /* 0x010fea0003900000 */
[----:B------:R-:W4:Y:S02]  /*8870*/  @!P0 SYNCS.PHASECHK.TRANS64 P0, [R3+URZ+0x240], R2 ;  /* 0x00024002030085a7 */ /* 0x000f2400080010ff */
[----:B----4-:R-:W-:Y:S05]  /*8880*/  @!P0 BRA `(.L_x_25) ;  /* 0xfffffffc00f08947 */ /* 0x010fea000383ffff */
[----:B------:R-:W-:Y:S05]  /*8890*/  BRA `(.L_x_146) ;  /* 0xffffff9000887947 */ /* 0x000fea000383ffff */
.L_x_28:
[----:B-1----:R-:W-:-:S07]  /*88a0*/  MOV R2, UR33 ;  /* 0x0000002100027c02 */ /* 0x002fce0008000f00 */
.L_x_147:
[----:B-1----:R1:W2:Y:S02]  /*88b0*/  SYNCS.PHASECHK.TRANS64.TRYWAIT P0, [R2+URZ+0xd0], R5 ;  /* 0x0000d005020075a7 */ /* 0x0022a400080011ff */
[----:B--2---:R-:W-:Y:S05]  /*88c0*/  @!P0 NANOSLEEP.SYNCS 0x989680 ;  /* 0x009896800000895d */ /* 0x004fea0003900000 */
[----:B------:R-:W2:Y:S02]  /*88d0*/  @!P0 SYNCS.PHASECHK.TRANS64 P0, [R2+URZ+0xd0], R5 ;  /* 0x0000d005020085a7 */ /* 0x000ea400080010ff */
[----:B--2---:R-:W-:Y:S05]  /*88e0*/  @!P0 BRA `(.L_x_147) ;  /* 0xfffffffc00f08947 */ /* 0x004fea000383ffff */
[----:B------:R-:W-:Y:S05]  /*88f0*/  BRA `(.L_x_27) ;  /* 0xffffff9000ec7947 */ /* 0x000fea000383ffff */
.L_x_35:
[----:B-1----:R-:W-:-:S07]  /*8900*/  MOV R2, UR17 ;  /* 0x0000001100027c02 */ /* 0x002fce0008000f00 */
.L_x_148:
[----:B-1----:R1:W2:Y:S02]  /*8910*/  SYNCS.PHASECHK.TRANS64.TRYWAIT P0, [R2+URZ+0xd0], R5 ;  /* 0x0000d005020075a7 */ /* 0x0022a400080011ff */
[----:B--2---:R-:W-:Y:S05]  /*8920*/  @!P0 NANOSLEEP.SYNCS 0x989680 ;  /* 0x009896800000895d */ /* 0x004fea0003900000 */
[----:B------:R-:W2:Y:S02]  /*8930*/  @!P0 SYNCS.PHASECHK.TRANS64 P0, [R2+URZ+0xd0], R5 ;  /* 0x0000d005020085a7 */ /* 0x000ea400080010ff */
[----:B--2---:R-:W-:Y:S05]  /*8940*/  @!P0 BRA `(.L_x_148) ;  /* 0xfffffffc00f08947 */ /* 0x004fea000383ffff */
[----:B------:R-:W-:Y:S05]  /*8950*/  BRA `(.L_x_34) ;  /* 0xffffff9400a47947 */ /* 0x000fea000383ffff */
.L_x_40:
[----:B-1----:R1:W2:Y:S02]  /*8960*/  SYNCS.PHASECHK.TRANS64.TRYWAIT P0, [R2+URZ+0x1d0], R3 ;  /* 0x0001d003020075a7 */ /* 0x0022a400080011ff */
[----:B--2---:R-:W-:Y:S05]  /*8970*/  @!P0 NANOSLEEP.SYNCS 0x989680 ;  /* 0x009896800000895d */ /* 0x004fea0003900000 */
[----:B------:R-:W2:Y:S02]  /*8980*/  @!P0 SYNCS.PHASECHK.TRANS64 P0, [R2+URZ+0x1d0], R3 ;  /* 0x0001d003020085a7 */ /* 0x000ea400080010ff */
[----:B--2---:R-:W-:Y:S05]  /*8990*/  @!P0 BRA `(.L_x_40) ;  /* 0xfffffffc00f08947 */ /* 0x004fea000383ffff */
[----:B------:R-:W-:Y:S05]  /*89a0*/  BRA `(.L_x_149) ;  /* 0xffffff9800447947 */ /* 0x000fea000383ffff */
.L_x_44:
[----:B---3--:R-:W-:-:S07]  /*89b0*/  MOV R0, UR4 ;  /* 0x0000000400007c02 */ /* 0x008fce0008000f00 */
.L_x_150:
[----:B-1----:R1:W2:Y:S02]  /*89c0*/  SYNCS.PHASECHK.TRANS64.TRYWAIT P0, [R0+URZ], R3 ;  /* 0x00000003000075a7 */ /* 0x0022a400080011ff */
[----:B--2---:R-:W-:Y:S05]  /*89d0*/  @!P0 NANOSLEEP.SYNCS 0x989680 ;  /* 0x009896800000895d */ /* 0x004fea0003900000 */
[----:B------:R-:W2:Y:S02]  /*89e0*/  @!P0 SYNCS.PHASECHK.TRANS64 P0, [R0+URZ], R3 ;  /* 0x00000003000085a7 */ /* 0x000ea400080010ff */
[----:B--2---:R-:W-:Y:S05]  /*89f0*/  @!P0 BRA `(.L_x_150) ;  /* 0xfffffffc00f08947 */ /* 0x004fea000383ffff */
[----:B------:R-:W-:Y:S05]  /*8a00*/  BRA `(.L_x_151) ;  /* 0xffffff9c00b47947 */ /* 0x000fea000383ffff */
.L_x_45:
[----:B---3--:R-:W-:-:S07]  /*8a10*/  MOV R0, UR4 ;  /* 0x0000000400007c02 */ /* 0x008fce0008000f00 */
.L_x_152:
[----:B-1----:R1:W2:Y:S02]  /*8a20*/  SYNCS.PHASECHK.TRANS64.TRYWAIT P0, [R0+URZ], R3 ;  /* 0x00000003000075a7 */ /* 0x0022a400080011ff */
[----:B--2---:R-:W-:Y:S05]  /*8a30*/  @!P0 NANOSLEEP.SYNCS 0x989680 ;  /* 0x009896800000895d */ /* 0x004fea0003900000 */
[----:B------:R-:W2:Y:S02]  /*8a40*/  @!P0 SYNCS.PHASECHK.TRANS64 P0, [R0+URZ], R3 ;  /* 0x00000003000085a7 */ /* 0x000ea400080010ff */
[----:B--2---:R-:W-:Y:S05]  /*8a50*/  @!P0 BRA `(.L_x_152) ;  /* 0xfffffffc00f08947 */ /* 0x004fea000383ffff */
[----:B------:R-:W-:Y:S05]  /*8a60*/  BRA `(.L_x_153) ;  /* 0xffffff9c00c07947 */ /* 0x000fea000383ffff */
.L_x_46:
[----:B---3--:R-:W-:-:S07]  /*8a70*/  MOV R0, UR4 ;  /* 0x0000000400007c02 */ /* 0x008fce0008000f00 */
.L_x_154:
[----:B-1----:R1:W2:Y:S02]  /*8a80*/  SYNCS.PHASECHK.TRANS64.TRYWAIT P0, [R0+URZ], R3 ;  /* 0x00000003000075a7 */ /* 0x0022a400080011ff */
[----:B--2---:R-:W-:Y:S05]  /*8a90*/  @!P0 NANOSLEEP.SYNCS 0x989680 ;  /* 0x009896800000895d */ /* 0x004fea0003900000 */
[----:B------:R-:W2:Y:S02]  /*8aa0*/  @!P0 SYNCS.PHASECHK.TRANS64 P0, [R0+URZ], R3 ;  /* 0x00000003000085a7 */ /* 0x000ea400080010ff */
[----:B--2---:R-:W-:Y:S05]  /*8ab0*/  @!P0 BRA `(.L_x_154) ;  /* 0xfffffffc00f08947 */ /* 0x004fea000383ffff */
[----:B------:R-:W-:Y:S05]  /*8ac0*/  BRA `(.L_x_155) ;  /* 0xffffff9c00cc7947 */ /* 0x000fea000383ffff */
.L_x_47:
[----:B---3--:R-:W-:-:S07]  /*8ad0*/  MOV R0, UR4 ;  /* 0x0000000400007c02 */ /* 0x008fce0008000f00 */
.L_x_156:
[----:B-1----:R1:W2:Y:S02]  /*8ae0*/  SYNCS.PHASECHK.TRANS64.TRYWAIT P0, [R0+URZ], R3 ;  /* 0x00000003000075a7 */ /* 0x0022a400080011ff */
[----:B--2---:R-:W-:Y:S05]  /*8af0*/  @!P0 NANOSLEEP.SYNCS 0x989680 ;  /* 0x009896800000895d */ /* 0x004fea0003900000 */
[----:B------:R-:W2:Y:S02]  /*8b00*/  @!P0 SYNCS.PHASECHK.TRANS64 P0, [R0+URZ], R3 ;  /* 0x00000003000085a7 */ /* 0x000ea400080010ff */
[----:B--2---:R-:W-:Y:S05]  /*8b10*/  @!P0 BRA `(.L_x_156) ;  /* 0xfffffffc00f08947 */ /* 0x004fea000383ffff */
[----:B------:R-:W-:Y:S05]  /*8b20*/  BRA `(.L_x_157) ;  /* 0xffffff9c00d87947 */ /* 0x000fea000383ffff */
.L_x_48:
[----:B---3--:R-:W-:-:S07]  /*8b30*/  MOV R0, UR4 ;  /* 0x0000000400007c02 */ /* 0x008fce0008000f00 */
.L_x_158:
[----:B-1----:R1:W2:Y:S02]  /*8b40*/  SYNCS.PHASECHK.TRANS64.TRYWAIT P0, [R0+URZ], R3 ;  /* 0x00000003000075a7 */ /* 0x0022a400080011ff */
[----:B--2---:R-:W-:Y:S05]  /*8b50*/  @!P0 NANOSLEEP.SYNCS 0x989680 ;  /* 0x009896800000895d */ /* 0x004fea0003900000 */
[----:B------:R-:W2:Y:S02]  /*8b60*/  @!P0 SYNCS.PHASECHK.TRANS64 P0, [R0+URZ], R3 ;  /* 0x00000003000085a7 */ /* 0x000ea400080010ff */
[----:B--2---:R-:W-:Y:S05]  /*8b70*/  @!P0 BRA `(.L_x_158) ;  /* 0xfffffffc00f08947 */ /* 0x004fea000383ffff */
[----:B------:R-:W-:Y:S05]  /*8b80*/  BRA `(.L_x_159) ;  /* 0xffffff9c00e47947 */ /* 0x000fea000383ffff */
.L_x_49:
[----:B---3--:R-:W-:-:S07]  /*8b90*/  MOV R0, UR4 ;  /* 0x0000000400007c02 */ /* 0x008fce0008000f00 */
.L_x_160:
[----:B-1----:R1:W2:Y:S02]  /*8ba0*/  SYNCS.PHASECHK.TRANS64.TRYWAIT P0, [R0+URZ], R3 ;  /* 0x00000003000075a7 */ /* 0x0022a400080011ff */
[----:B--2---:R-:W-:Y:S05]  /*8bb0*/  @!P0 NANOSLEEP.SYNCS 0x989680 ;  /* 0x009896800000895d */ /* 0x004fea0003900000 */
[----:B------:R-:W2:Y:S02]  /*8bc0*/  @!P0 SYNCS.PHASECHK.TRANS64 P0, [R0+URZ], R3 ;  /* 0x00000003000085a7 */ /* 0x000ea400080010ff */
[----:B--2---:R-:W-:Y:S05]  /*8bd0*/  @!P0 BRA `(.L_x_160) ;  /* 0xfffffffc00f08947 */ /* 0x004fea000383ffff */
[----:B------:R-:W-:Y:S05]  /*8be0*/  BRA `(.L_x_161) ;  /* 0xffffff9c00f07947 */ /* 0x000fea000383ffff */
.L_x_50:
[----:B---3--:R-:W-:-:S07]  /*8bf0*/  MOV R0, UR4 ;  /* 0x0000000400007c02 */ /* 0x008fce0008000f00 */
.L_x_162:
[----:B-1----:R1:W2:Y:S02]  /*8c00*/  SYNCS.PHASECHK.TRANS64.TRYWAIT P0, [R0+URZ], R3 ;  /* 0x00000003000075a7 */ /* 0x0022a400080011ff */
[----:B--2---:R-:W-:Y:S05]  /*8c10*/  @!P0 NANOSLEEP.SYNCS 0x989680 ;  /* 0x009896800000895d */ /* 0x004fea0003900000 */
[----:B------:R-:W2:Y:S02]  /*8c20*/  @!P0 SYNCS.PHASECHK.TRANS64 P0, [R0+URZ], R3 ;  /* 0x00000003000085a7 */ /* 0x000ea400080010ff */
[----:B--2---:R-:W-:Y:S05]  /*8c30*/  @!P0 BRA `(.L_x_162) ;  /* 0xfffffffc00f08947 */ /* 0x004fea000383ffff */
[----:B------:R-:W-:Y:S05]  /*8c40*/  BRA `(.L_x_163) ;  /* 0xffffff9c00fc7947 */ /* 0x000fea000383ffff */
.L_x_51:
[----:B---3--:R-:W-:-:S07]  /*8c50*/  MOV R0, UR4 ;  /* 0x0000000400007c02 */ /* 0x008fce0008000f00 */
.L_x_164:
[----:B-1----:R1:W2:Y:S02]  /*8c60*/  SYNCS.PHASECHK.TRANS64.TRYWAIT P0, [R0+URZ], R3 ;  /* 0x00000003000075a7 */ /* 0x0022a400080011ff */
[----:B--2---:R-:W-:Y:S05]  /*8c70*/  @!P0 NANOSLEEP.SYNCS 0x989680 ;  /* 0x009896800000895d */ /* 0x004fea0003900000 */
[----:B------:R-:W2:Y:S02]  /*8c80*/  @!P0 SYNCS.PHASECHK.TRANS64 P0, [R0+URZ], R3 ;  /* 0x00000003000085a7 */ /* 0x000ea400080010ff */
[----:B--2---:R-:W-:Y:S05]  /*8c90*/  @!P0 BRA `(.L_x_164) ;  /* 0xfffffffc00f08947 */ /* 0x004fea000383ffff */
[----:B------:R-:W-:Y:S05]  /*8ca0*/  BRA `(.L_x_165) ;  /* 0xffffffa000087947 */ /* 0x000fea000383ffff */
.L_x_52:
[----:B---3--:R-:W-:-:S07]  /*8cb0*/  MOV R0, UR4 ;  /* 0x0000000400007c02 */ /* 0x008fce0008000f00 */
.L_x_166:
[----:B-1----:R1:W2:Y:S02]  /*8cc0*/  SYNCS.PHASECHK.TRANS64.TRYWAIT P0, [R0+URZ], R3 ;  /* 0x00000003000075a7 */ /* 0x0022a400080011ff */
[----:B--2---:R-:W-:Y:S05]  /*8cd0*/  @!P0 NANOSLEEP.SYNCS 0x989680 ;  /* 0x009896800000895d */ /* 0x004fea0003900000 */
[----:B------:R-:W2:Y:S02]  /*8ce0*/  @!P0 SYNCS.PHASECHK.TRANS64 P0, [R0+URZ], R3 ;  /* 0x00000003000085a7 */ /* 0x000ea400080010ff */
[----:B--2---:R-:W-:Y:S05]  /*8cf0*/  @!P0 BRA `(.L_x_166) ;  /* 0xfffffffc00f08947 */ /* 0x004fea000383ffff */
[----:B------:R-:W-:Y:S05]  /*8d00*/  BRA `(.L_x_167) ;  /* 0xffffffa000147947 */ /* 0x000fea000383ffff */
.L_x_53:
[----:B---3--:R-:W-:-:S07]  /*8d10*/  MOV R0, UR4 ;  /* 0x0000000400007c02 */ /* 0x008fce0008000f00 */
.L_x_168:
[----:B-1----:R1:W2:Y:S02]  /*8d20*/  SYNCS.PHASECHK.TRANS64.TRYWAIT P0, [R0+URZ], R3 ;  /* 0x00000003000075a7 */ /* 0x0022a400080011ff */
[----:B--2---:R-:W-:Y:S05]  /*8d30*/  @!P0 NANOSLEEP.SYNCS 0x989680 ;  /* 0x009896800000895d */ /* 0x004fea0003900000 */
[----:B------:R-:W2:Y:S02]  /*8d40*/  @!P0 SYNCS.PHASECHK.TRANS64 P0, [R0+URZ], R3 ;  /* 0x00000003000085a7 */ /* 0x000ea400080010ff */
[----:B--2---:R-:W-:Y:S05]  /*8d50*/  @!P0 BRA `(.L_x_168) ;  /* 0xfffffffc00f08947 */ /* 0x004fea000383ffff */
[----:B------:R-:W-:Y:S05]  /*8d60*/  BRA `(.L_x_169) ;  /* 0xffffffa000207947 */ /* 0x000fea000383ffff */
.L_x_54:
[----:B---3--:R-:W-:-:S07]  /*8d70*/  MOV R0, UR4 ;  /* 0x0000000400007c02 */ /* 0x008fce0008000f00 */
.L_x_170:
[----:B-1----:R1:W2:Y:S02]  /*8d80*/  SYNCS.PHASECHK.TRANS64.TRYWAIT P0, [R0+URZ], R3 ;  /* 0x00000003000075a7 */ /* 0x0022a400080011ff */
[----:B--2---:R-:W-:Y:S05]  /*8d90*/  @!P0 NANOSLEEP.SYNCS 0x989680 ;  /* 0x009896800000895d */ /* 0x004fea0003900000 */
[----:B------:R-:W2:Y:S02]  /*8da0*/  @!P0 SYNCS.PHASECHK.TRANS64 P0, [R0+URZ], R3 ;  /* 0x00000003000085a7 */ /* 0x000ea400080010ff */
[----:B--2---:R-:W-:Y:S05]  /*8db0*/  @!P0 BRA `(.L_x_170) ;  /* 0xfffffffc00f08947 */ /* 0x004fea000383ffff */
[----:B------:R-:W-:Y:S05]  /*8dc0*/  BRA `(.L_x_171) ;  /* 0xffffffa0002c7947 */ /* 0x000fea000383ffff */
.L_x_55:
[----:B---3--:R-:W-:-:S07]  /*8dd0*/  MOV R0, UR4 ;  /* 0x0000000400007c02 */ /* 0x008fce0008000f00 */
.L_x_172:
[----:B-1----:R1:W2:Y:S02]  /*8de0*/  SYNCS.PHASECHK.TRANS64.TRYWAIT P0, [R0+URZ], R3 ;  /* 0x00000003000075a7 */ /* 0x0022a400080011ff */
[----:B--2---:R-:W-:Y:S05]  /*8df0*/  @!P0 NANOSLEEP.SYNCS 0x989680 ;  /* 0x009896800000895d */ /* 0x004fea0003900000 */
[----:B------:R-:W2:Y:S02]  /*8e00*/  @!P0 SYNCS.PHASECHK.TRANS64 P0, [R0+URZ], R3 ;  /* 0x00000003000085a7 */ /* 0x000ea400080010ff */
[----:B--2---:R-:W-:Y:S05]  /*8e10*/  @!P0 BRA `(.L_x_172) ;  /* 0xfffffffc00f08947 */ /* 0x004fea000383ffff */
[----:B------:R-:W-:Y:S05]  /*8e20*/  BRA `(.L_x_173) ;  /* 0xffffffa000387947 */ /* 0x000fea000383ffff */
.L_x_56:
[----:B---3--:R-:W-:-:S07]  /*8e30*/  MOV R0, UR4 ;  /* 0x0000000400007c02 */ /* 0x008fce0008000f00 */
.L_x_174:
[----:B-1----:R1:W2:Y:S02]  /*8e40*/  SYNCS.PHASECHK.TRANS64.TRYWAIT P0, [R0+URZ], R3 ;  /* 0x00000003000075a7 */ /* 0x0022a400080011ff */
[----:B--2---:R-:W-:Y:S05]  /*8e50*/  @!P0 NANOSLEEP.SYNCS 0x989680 ;  /* 0x009896800000895d */ /* 0x004fea0003900000 */
[----:B------:R-:W2:Y:S02]  /*8e60*/  @!P0 SYNCS.PHASECHK.TRANS64 P0, [R0+URZ], R3 ;  /* 0x00000003000085a7 */ /* 0x000ea400080010ff */
[----:B--2---:R-:W-:Y:S05]  /*8e70*/  @!P0 BRA `(.L_x_174) ;  /* 0xfffffffc00f08947 */ /* 0x004fea000383ffff */
[----:B------:R-:W-:Y:S05]  /*8e80*/  BRA `(.L_x_175) ;  /* 0xffffffa000447947 */ /* 0x000fea000383ffff */
.L_x_57:
[----:B---3--:R-:W-:-:S07]  /*8e90*/  MOV R0, UR4 ;  /* 0x0000000400007c02 */ /* 0x008fce0008000f00 */
.L_x_176:
[----:B-1----:R1:W2:Y:S02]  /*8ea0*/  SYNCS.PHASECHK.TRANS64.TRYWAIT P0, [R0+URZ], R3 ;  /* 0x00000003000075a7 */ /* 0x0022a400080011ff */
[----:B--2---:R-:W-:Y:S05]  /*8eb0*/  @!P0 NANOSLEEP.SYNCS 0x989680 ;  /* 0x009896800000895d */ /* 0x004fea0003900000 */
[----:B------:R-:W2:Y:S02]  /*8ec0*/  @!P0 SYNCS.PHASECHK.TRANS64 P0, [R0+URZ], R3 ;  /* 0x00000003000085a7 */ /* 0x000ea400080010ff */
[----:B--2---:R-:W-:Y:S05]  /*8ed0*/  @!P0 BRA `(.L_x_176) ;  /* 0xfffffffc00f08947 */ /* 0x004fea000383ffff */
[----:B------:R-:W-:Y:S05]  /*8ee0*/  BRA `(.L_x_177) ;  /* 0xffffffa000507947 */ /* 0x000fea000383ffff */
.L_x_58:
[----:B---3--:R-:W-:-:S07]  /*8ef0*/  MOV R0, UR4 ;  /* 0x0000000400007c02 */ /* 0x008fce0008000f00 */
.L_x_178:
[----:B-1----:R1:W2:Y:S02]  /*8f00*/  SYNCS.PHASECHK.TRANS64.TRYWAIT P0, [R0+URZ], R3 ;  /* 0x00000003000075a7 */ /* 0x0022a400080011ff */
[----:B--2---:R-:W-:Y:S05]  /*8f10*/  @!P0 NANOSLEEP.SYNCS 0x989680 ;  /* 0x009896800000895d */ /* 0x004fea0003900000 */
[----:B------:R-:W2:Y:S02]  /*8f20*/  @!P0 SYNCS.PHASECHK.TRANS64 P0, [R0+URZ], R3 ;  /* 0x00000003000085a7 */ /* 0x000ea400080010ff */
[----:B--2---:R-:W-:Y:S05]  /*8f30*/  @!P0 BRA `(.L_x_178) ;  /* 0xfffffffc00f08947 */ /* 0x004fea000383ffff */
[----:B------:R-:W-:Y:S05]  /*8f40*/  BRA `(.L_x_179) ;  /* 0xffffffa0005c7947 */ /* 0x000fea000383ffff */
.L_x_59:
[----:B---3--:R-:W-:-:S07]  /*8f50*/  MOV R0, UR4 ;  /* 0x0000000400007c02 */ /* 0x008fce0008000f00 */
.L_x_180:
[----:B-1----:R1:W2:Y:S02]  /*8f60*/  SYNCS.PHASECHK.TRANS64.TRYWAIT P0, [R0+URZ], R3 ;  /* 0x00000003000075a7 */ /* 0x0022a400080011ff */
[----:B--2---:R-:W-:Y:S05]  /*8f70*/  @!P0 NANOSLEEP.SYNCS 0x989680 ;  /* 0x009896800000895d */ /* 0x004fea0003900000 */
[----:B------:R-:W2:Y:S02]  /*8f80*/  @!P0 SYNCS.PHASECHK.TRANS64 P0, [R0+URZ], R3 ;  /* 0x00000003000085a7 */ /* 0x000ea400080010ff */
[----:B--2---:R-:W-:Y:S05]  /*8f90*/  @!P0 BRA `(.L_x_180) ;  /* 0xfffffffc00f08947 */ /* 0x004fea000383ffff */
[----:B------:R-:W-:Y:S05]  /*8fa0*/  BRA `(.L_x_181) ;  /* 0xffffffa000687947 */ /* 0x000fea000383ffff */
.L_x_60:
[----:B---3--:R-:W-:-:S07]  /*8fb0*/  MOV R0, UR4 ;  /* 0x0000000400007c02 */ /* 0x008fce0008000f00 */
.L_x_182:
[----:B-1----:R1:W2:Y:S02]  /*8fc0*/  SYNCS.PHASECHK.TRANS64.TRYWAIT P0, [R0+URZ], R3 ;  /* 0x00000003000075a7 */ /* 0x0022a400080011ff */
[----:B--2---:R-:W-:Y:S05]  /*8fd0*/  @!P0 NANOSLEEP.SYNCS 0x989680 ;  /* 0x009896800000895d */ /* 0x004fea0003900000 */
[----:B------:R-:W2:Y:S02]  /*8fe0*/  @!P0 SYNCS.PHASECHK.TRANS64 P0, [R0+URZ], R3 ;  /* 0x00000003000085a7 */ /* 0x000ea400080010ff */
[----:B--2---:R-:W-:Y:S05]  /*8ff0*/  @!P0 BRA `(.L_x_182) ;  /* 0xfffffffc00f08947 */ /* 0x004fea000383ffff */
[----:B------:R-:W-:Y:S05]  /*9000*/  BRA `(.L_x_183) ;  /* 0xffffffa000747947 */ /* 0x000fea000383ffff */
.L_x_61:
[----:B---3--:R-:W-:-:S07]  /*9010*/  MOV R0, UR4 ;  /* 0x0000000400007c02 */ /* 0x008fce0008000f00 */
.L_x_184:
[----:B-1----:R1:W2:Y:S02]  /*9020*/  SYNCS.PHASECHK.TRANS64.TRYWAIT P0, [R0+URZ], R3 ;  /* 0x00000003000075a7 */ /* 0x0022a400080011ff */
[----:B--2---:R-:W-:Y:S05]  /*9030*/  @!P0 NANOSLEEP.SYNCS 0x989680 ;  /* 0x009896800000895d */ /* 0x004fea0003900000 */
[----:B------:R-:W2:Y:S02]  /*9040*/  @!P0 SYNCS.PHASECHK.TRANS64 P0, [R0+URZ], R3 ;  /* 0x00000003000085a7 */ /* 0x000ea400080010ff */
[----:B--2---:R-:W-:Y:S05]  /*9050*/  @!P0 BRA `(.L_x_184) ;  /* 0xfffffffc00f08947 */ /* 0x004fea000383ffff */
[----:B------:R-:W-:Y:S05]  /*9060*/  BRA `(.L_x_185) ;  /* 0xffffffa000807947 */ /* 0x000fea000383ffff */
.L_x_62:
[----:B---3--:R-:W-:-:S07]  /*9070*/  MOV R0, UR4 ;  /* 0x0000000400007c02 */ /* 0x008fce0008000f00 */
.L_x_186:
[----:B-1----:R1:W2:Y:S02]  /*9080*/  SYNCS.PHASECHK.TRANS64.TRYWAIT P0, [R0+URZ], R3 ;  /* 0x00000003000075a7 */ /* 0x0022a400080011ff */
[----:B--2---:R-:W-:Y:S05]  /*9090*/  @!P0 NANOSLEEP.SYNCS 0x989680 ;  /* 0x009896800000895d */ /* 0x004fea0003900000 */
[----:B------:R-:W2:Y:S02]  /*90a0*/  @!P0 SYNCS.PHASECHK.TRANS64 P0, [R0+URZ], R3 ;  /* 0x00000003000085a7 */ /* 0x000ea400080010ff */
[----:B--2---:R-:W-:Y:S05]  /*90b0*/  @!P0 BRA `(.L_x_186) ;  /* 0xfffffffc00f08947 */ /* 0x004fea000383ffff */
[----:B------:R-:W-:Y:S05]  /*90c0*/  BRA `(.L_x_187) ;  /* 0xffffffa0008c7947 */ /* 0x000fea000383ffff */
.L_x_63:
[----:B---3--:R-:W-:-:S07]  /*90d0*/  MOV R0, UR4 ;  /* 0x0000000400007c02 */ /* 0x008fce0008000f00 */
.L_x_188:
[----:B-1----:R1:W2:Y:S02]  /*90e0*/  SYNCS.PHASECHK.TRANS64.TRYWAIT P0, [R0+URZ], R3 ;  /* 0x00000003000075a7 */ /* 0x0022a400080011ff */
[----:B--2---:R-:W-:Y:S05]  /*90f0*/  @!P0 NANOSLEEP.SYNCS 0x989680 ;  /* 0x009896800000895d */ /* 0x004fea0003900000 */
[----:B------:R-:W2:Y:S02]  /*9100*/  @!P0 SYNCS.PHASECHK.TRANS64 P0, [R0+URZ], R3 ;  /* 0x00000003000085a7 */ /* 0x000ea400080010ff */
[----:B--2---:R-:W-:Y:S05]  /*9110*/  @!P0 BRA `(.L_x_188) ;  /* 0xfffffffc00f08947 */ /* 0x004fea000383ffff */
[----:B------:R-:W-:Y:S05]  /*9120*/  BRA `(.L_x_189) ;  /* 0xffffffa000987947 */ /* 0x000fea000383ffff */
.L_x_64:
[----:B---3--:R-:W-:-:S07]  /*9130*/  MOV R0, UR4 ;  /* 0x0000000400007c02 */ /* 0x008fce0008000f00 */
.L_x_190:
[----:B-1----:R1:W2:Y:S02]  /*9140*/  SYNCS.PHASECHK.TRANS64.TRYWAIT P0, [R0+URZ], R3 ;  /* 0x00000003000075a7 */ /* 0x0022a400080011ff */
[----:B--2---:R-:W-:Y:S05]  /*9150*/  @!P0 NANOSLEEP.SYNCS 0x989680 ;  /* 0x009896800000895d */ /* 0x004fea0003900000 */
[----:B------:R-:W2:Y:S02]  /*9160*/  @!P0 SYNCS.PHASECHK.TRANS64 P0, [R0+URZ], R3 ;  /* 0x00000003000085a7 */ /* 0x000ea400080010ff */
[----:B--2---:R-:W-:Y:S05]  /*9170*/  @!P0 BRA `(.L_x_190) ;  /* 0xfffffffc00f08947 */ /* 0x004fea000383ffff */
[----:B------:R-:W-:Y:S05]  /*9180*/  BRA `(.L_x_191) ;  /* 0xffffffa000a47947 */ /* 0x000fea000383ffff */
.L_x_65:
[----:B---3--:R-:W-:-:S07]  /*9190*/  MOV R0, UR4 ;  /* 0x0000000400007c02 */ /* 0x008fce0008000f00 */
.L_x_192:
[----:B-1----:R1:W2:Y:S02]  /*91a0*/  SYNCS.PHASECHK.TRANS64.TRYWAIT P0, [R0+URZ], R3 ;  /* 0x00000003000075a7 */ /* 0x0022a400080011ff */
[----:B--2---:R-:W-:Y:S05]  /*91b0*/  @!P0 NANOSLEEP.SYNCS 0x989680 ;  /* 0x009896800000895d */ /* 0x004fea0003900000 */
[----:B------:R-:W2:Y:S02]  /*91c0*/  @!P0 SYNCS.PHASECHK.TRANS64 P0, [R0+URZ], R3 ;  /* 0x00000003000085a7 */ /* 0x000ea400080010ff */
[----:B--2---:R-:W-:Y:S05]  /*91d0*/  @!P0 BRA `(.L_x_192) ;  /* 0xfffffffc00f08947 */ /* 0x004fea000383ffff */
[----:B------:R-:W-:Y:S05]  /*91e0*/  BRA `(.L_x_193) ;  /* 0xffffffa000b07947 */ /* 0x000fea000383ffff */
.L_x_66:
[----:B---3--:R-:W-:-:S07]  /*91f0*/  MOV R0, UR4 ;  /* 0x0000000400007c02 */ /* 0x008fce0008000f00 */
.L_x_194:
[----:B-1----:R1:W2:Y:S02]  /*9200*/  SYNCS.PHASECHK.TRANS64.TRYWAIT P0, [R0+URZ], R3 ;  /* 0x00000003000075a7 */ /* 0x0022a400080011ff */
[----:B--2---:R-:W-:Y:S05]  /*9210*/  @!P0 NANOSLEEP.SYNCS 0x989680 ;  /* 0x009896800000895d */ /* 0x004fea0003900000 */
[----:B------:R-:W2:Y:S02]  /*9220*/  @!P0 SYNCS.PHASECHK.TRANS64 P0, [R0+URZ], R3 ;  /* 0x00000003000085a7 */ /* 0x000ea400080010ff */
[----:B--2---:R-:W-:Y:S05]  /*9230*/  @!P0 BRA `(.L_x_194) ;  /* 0xfffffffc00f08947 */ /* 0x004fea000383ffff */
[----:B------:R-:W-:Y:S05]  /*9240*/  BRA `(.L_x_195) ;  /* 0xffffffa000bc7947 */ /* 0x000fea000383ffff */
.L_x_67:
[----:B---3--:R-:W-:-:S07]  /*9250*/  MOV R0, UR4 ;  /* 0x0000000400007c02 */ /* 0x008fce0008000f00 */
.L_x_196:
[----:B-1----:R1:W2:Y:S02]  /*9260*/  SYNCS.PHASECHK.TRANS64.TRYWAIT P0, [R0+URZ], R3 ;  /* 0x00000003000075a7 */ /* 0x0022a400080011ff */
[----:B--2---:R-:W-:Y:S05]  /*9270*/  @!P0 NANOSLEEP.SYNCS 0x989680 ;  /* 0x009896800000895d */ /* 0x004fea0003900000 */
[----:B------:R-:W2:Y:S02]  /*9280*/  @!P0 SYNCS.PHASECHK.TRANS64 P0, [R0+URZ], R3 ;  /* 0x00000003000085a7 */ /* 0x000ea400080010ff */
[----:B--2---:R-:W-:Y:S05]  /*9290*/  @!P0 BRA `(.L_x_196) ;  /* 0xfffffffc00f08947 */ /* 0x004fea000383ffff */
[----:B------:R-:W-:Y:S05]  /*92a0*/  BRA `(.L_x_197) ;  /* 0xffffffa000c87947 */ /* 0x000fea000383ffff */
.L_x_68:
[----:B---3--:R-:W-:-:S07]  /*92b0*/  MOV R0, UR4 ;  /* 0x0000000400007c02 */ /* 0x008fce0008000f00 */
.L_x_198:
[----:B-1----:R1:W2:Y:S02]  /*92c0*/  SYNCS.PHASECHK.TRANS64.TRYWAIT P0, [R0+URZ], R3 ;  /* 0x00000003000075a7 */ /* 0x0022a400080011ff */
[----:B--2---:R-:W-:Y:S05]  /*92d0*/  @!P0 NANOSLEEP.SYNCS 0x989680 ;  /* 0x009896800000895d */ /* 0x004fea0003900000 */
[----:B------:R-:W2:Y:S02]  /*92e0*/  @!P0 SYNCS.PHASECHK.TRANS64 P0, [R0+URZ], R3 ;  /* 0x00000003000085a7 */ /* 0x000ea400080010ff */
[----:B--2---:R-:W-:Y:S05]  /*92f0*/  @!P0 BRA `(.L_x_198) ;  /* 0xfffffffc00f08947 */ /* 0x004fea000383ffff */
[----:B------:R-:W-:Y:S05]  /*9300*/  BRA `(.L_x_199) ;  /* 0xffffffa000d47947 */ /* 0x000fea000383ffff */
.L_x_71:
[----:B-1----:R1:W2:Y:S02]  /*9310*/  SYNCS.PHASECHK.TRANS64.TRYWAIT P0, [R0+URZ+0x230], R5 ;  /* 0x00023005000075a7 */ /* 0x0022a400080011ff */
[----:B--2---:R-:W-:Y:S05]  /*9320*/  @!P0 NANOSLEEP.SYNCS 0x989680 ;  /* 0x009896800000895d */ /* 0x004fea0003900000 */
[----:B------:R-:W2:Y:S02]  /*9330*/  @!P0 SYNCS.PHASECHK.TRANS64 P0, [R0+URZ+0x230], R5 ;  /* 0x00023005000085a7 */ /* 0x000ea400080010ff */
[----:B--2---:R-:W-:Y:S05]  /*9340*/  @!P0 BRA `(.L_x_71) ;  /* 0xfffffffc00f08947 */ /* 0x004fea000383ffff */
[----:B------:R-:W-:Y:S05]  /*9350*/  BRA `(.L_x_200) ;  /* 0xffffffa400347947 */ /* 0x000fea000383ffff */
.L_x_72:
[----:B------:R-:W-:-:S07]  /*9360*/  MOV R0, UR5 ;  /* 0x0000000500007c02 */ /* 0x000fce0008000f00 */
.L_x_201:
[----:B-1----:R1:W2:Y:S02]  /*9370*/  SYNCS.PHASECHK.TRANS64.TRYWAIT P0, [R0+URZ+0x1e0], R7 ;  /* 0x0001e007000075a7 */ /* 0x0022a400080011ff */
[----:B--2---:R-:W-:Y:S05]  /*9380*/  @!P0 NANOSLEEP.SYNCS 0x989680 ;  /* 0x009896800000895d */ /* 0x004fea0003900000 */
[----:B------:R-:W2:Y:S02]  /*9390*/  @!P0 SYNCS.PHASECHK.TRANS64 P0, [R0+URZ+0x1e0], R7 ;  /* 0x0001e007000085a7 */ /* 0x000ea400080010ff */
[----:B--2---:R-:W-:Y:S05]  /*93a0*/  @!P0 BRA `(.L_x_201) ;  /* 0xfffffffc00f08947 */ /* 0x004fea000383ffff */
[----:B------:R-:W-:Y:S05]  /*93b0*/  BRA `(.L_x_202) ;  /* 0xffffffa400447947 */ /* 0x000fea000383ffff */
.L_x_73:
[----:B-1----:R1:W2:Y:S02]  /*93c0*/  SYNCS.PHASECHK.TRANS64.TRYWAIT P1, [R0+URZ+0x1d0], R5 ;  /* 0x0001d005000075a7 */ /* 0x0022a400080211ff */
[----:B--2---:R-:W-:Y:S05]  /*93d0*/  @!P1 NANOSLEEP.SYNCS 0x989680 ;  /* 0x009896800000995d */ /* 0x004fea0003900000 */
[----:B------:R-:W2:Y:S02]  /*93e0*/  @!P1 SYNCS.PHASECHK.TRANS64 P1, [R0+URZ+0x1d0], R5 ;  /* 0x0001d005000095a7 */ /* 0x000ea400080210ff */
[----:B--2---:R-:W-:Y:S05]  /*93f0*/  @!P1 BRA `(.L_x_73) ;  /* 0xfffffffc00f09947 */ /* 0x004fea000383ffff */
[----:B------:R-:W-:Y:S05]  /*9400*/  BRA `(.L_x_203) ;  /* 0xffffffa400747947 */ /* 0x000fea000383ffff */
.L_x_76:
[----:B------:R-:W-:-:S07]  /*9410*/  MOV R0, UR5 ;  /* 0x0000000500007c02 */ /* 0x000fce0008000f00 */
.L_x_204:
[----:B-1----:R1:W2:Y:S02]  /*9420*/  SYNCS.PHASECHK.TRANS64.TRYWAIT P0, [R0+URZ+0x1e0], R3 ;  /* 0x0001e003000075a7 */ /* 0x0022a400080011ff */
[----:B--2---:R-:W-:Y:S05]  /*9430*/  @!P0 NANOSLEEP.SYNCS 0x989680 ;  /* 0x009896800000895d */ /* 0x004fea0003900000 */
[----:B------:R-:W2:Y:S02]  /*9440*/  @!P0 SYNCS.PHASECHK.TRANS64 P0, [R0+URZ+0x1e0], R3 ;  /* 0x0001e003000085a7 */ /* 0x000ea400080010ff */
[----:B--2---:R-:W-:Y:S05]  /*9450*/  @!P0 BRA `(.L_x_204) ;  /* 0xfffffffc00f08947 */ /* 0x004fea000383ffff */
[----:B------:R-:W-:Y:S05]  /*9460*/  BRA `(.L_x_75) ;  /* 0xffffffa400c87947 */ /* 0x000fea000383ffff */
.L_x_85:
[----:B-1----:R-:W-:-:S04]  /*9470*/  MOV R4, UR6 ;  /* 0x0000000600047c02 */ /* 0x002fc80008000f00 */
[----:B------:R1:W2:Y:S03]  /*9480*/  SYNCS.PHASECHK.TRANS64.TRYWAIT P0, [R4+URZ+0x8], R5 ;  /* 0x00000805040075a7 */ /* 0x0002a600080011ff */
[----:B--2---:R-:W-:Y:S05]  /*9490*/  @!P0 NANOSLEEP.SYNCS 0x989680 ;  /* 0x009896800000895d */ /* 0x004fea0003900000 */
[----:B------:R-:W2:Y:S02]  /*94a0*/  @!P0 SYNCS.PHASECHK.TRANS64 P0, [R4+URZ+0x8], R5 ;  /* 0x00000805040085a7 */ /* 0x000ea400080010ff */
[----:B--2---:R-:W-:Y:S05]  /*94b0*/  @!P0 BRA `(.L_x_85) ;  /* 0xfffffffc00ec8947 */ /* 0x004fea000383ffff */
[----:B------:R-:W-:Y:S05]  /*94c0*/  BRA `(.L_x_84) ;  /* 0xffffffa8007c7947 */ /* 0x000fea000383ffff */
.L_x_87:
[----:B------:R-:W-:Y:S01]  /*94d0*/  BSSY B0, `(.L_x_205) ;  /* 0x0000006000007945 */ /* 0x000fe20003800000 */
[----:B------:R-:W-:-:S07]  /*94e0*/  MOV R15, 0xffffffff ;  /* 0xffffffff000f7802 */ /* 0x000fce0000000f00 */
[----:B-1---5:R-:W-:Y:S05]  /*94f0*/  WARPSYNC.COLLECTIVE R15, `(.L_x_206) ;  /* 0x000000000f0c7348 */ /* 0x022fea0003c00000 */
[----:B------:R-:W-:Y:S02]  /*9500*/  ELECT P6, UR79, PT ;  /* 0x00000000004f782f */ /* 0x000fe400038c0000 */
[----:B------:R-:W-:Y:S01]  /*9510*/  MOV R14, UR79 ;  /* 0x0000004f000e7c02 */ /* 0x000fe20008000f00 */
[----:B-1---5:R-:W-:Y:S10]  /*9520*/  ENDCOLLECTIVE ;  /* 0x000000000000791b */ /* 0x022ff40003800000 */
.L_x_206:
[----:B------:R-:W-:Y:S05]  /*9530*/  BSYNC B0 ;  /* 0x0000000000007941 */ /* 0x000fea0003800000 */
.L_x_205:
[----:B------:R-:W-:Y:S05]  /*9540*/  BRA `(.L_x_207) ;  /* 0xffffffa800ac7947 */ /* 0x000fea000383ffff */
.L_x_89:
[----:B-1----:R-:W-:-:S04]  /*9550*/  MOV R2, UR6 ;  /* 0x0000000600027c02 */ /* 0x002fc80008000f00 */
[----:B------:R1:W2:Y:S03]  /*9560*/  SYNCS.PHASECHK.TRANS64.TRYWAIT P0, [R2+URZ+0x8], R3 ;  /* 0x00000803020075a7 */ /* 0x0002a600080011ff */
[----:B--2---:R-:W-:Y:S05]  /*9570*/  @!P0 NANOSLEEP.SYNCS 0x989680 ;  /* 0x009896800000895d */ /* 0x004fea0003900000 */
[----:B------:R-:W2:Y:S02]  /*9580*/  @!P0 SYNCS.PHASECHK.TRANS64 P0, [R2+URZ+0x8], R3 ;  /* 0x00000803020085a7 */ /* 0x000ea400080010ff */
[----:B--2---:R-:W-:Y:S05]  /*9590*/  @!P0 BRA `(.L_x_89) ;  /* 0xfffffffc00ec8947 */ /* 0x004fea000383ffff */
[----:B------:R-:W-:Y:S05]  /*95a0*/  BRA `(.L_x_88) ;  /* 0xffffffa800b07947 */ /* 0x000fea000383ffff */
.L_x_90:
[----:B-1----:R1:W2:Y:S02]  /*95b0*/  SYNCS.PHASECHK.TRANS64.TRYWAIT P0, [R0+URZ+0x1d0], R5 ;  /* 0x0001d005000075a7 */ /* 0x0022a400080011ff */
[----:B--2---:R-:W-:Y:S05]  /*95c0*/  @!P0 NANOSLEEP.SYNCS 0x989680 ;  /* 0x009896800000895d */ /* 0x004fea0003900000 */
[----:B------:R-:W2:Y:S02]  /*95d0*/  @!P0 SYNCS.PHASECHK.TRANS64 P0, [R0+URZ+0x1d0], R5 ;  /* 0x0001d005000085a7 */ /* 0x000ea400080010ff */
[----:B--2---:R-:W-:Y:S05]  /*95e0*/  @!P0 BRA `(.L_x_90) ;  /* 0xfffffffc00f08947 */ /* 0x004fea000383ffff */
[----:B------:R-:W-:Y:S05]  /*95f0*/  BRA `(.L_x_208) ;  /* 0xffffffac008c7947 */ /* 0x000fea000383ffff */
.L_x_92:
[----:B------:R-:W-:-:S07]  /*9600*/  MOV R0, UR10 ;  /* 0x0000000a00007c02 */ /* 0x000fce0008000f00 */
.L_x_209:
[----:B-1----:R1:W2:Y:S02]  /*9610*/  SYNCS.PHASECHK.TRANS64.TRYWAIT P0, [R0+URZ+0x210], R5 ;  /* 0x00021005000075a7 */ /* 0x0022a400080011ff */
[----:B--2---:R-:W-:Y:S05]  /*9620*/  @!P0 NANOSLEEP.SYNCS 0x989680 ;  /* 0x009896800000895d */ /* 0x004fea0003900000 */
[----:B------:R-:W2:Y:S02]  /*9630*/  @!P0 SYNCS.PHASECHK.TRANS64 P0, [R0+URZ+0x210], R5 ;  /* 0x00021005000085a7 */ /* 0x000ea400080010ff */
[----:B--2---:R-:W-:Y:S05]  /*9640*/  @!P0 BRA `(.L_x_209) ;  /* 0xfffffffc00f08947 */ /* 0x004fea000383ffff */
[----:B------:R-:W-:Y:S05]  /*9650*/  BRA `(.L_x_210) ;  /* 0xffffffac00d87947 */ /* 0x000fea000383ffff */
.L_x_95:
[----:B------:R-:W-:Y:S07]  /*9660*/  MOV R0, UR9 ;  /* 0x0000000900007c02 */ /* 0x000fee0008000f00 */
.L_x_211:
[----:B-1----:R1:W2:Y:S02]  /*9670*/  SYNCS.PHASECHK.TRANS64.TRYWAIT P0, [R0+URZ], R5 ;  /* 0x00000005000075a7 */ /* 0x0022a400080011ff */
[----:B--2---:R-:W-:Y:S05]  /*9680*/  @!P0 NANOSLEEP.SYNCS 0x989680 ;  /* 0x009896800000895d */ /* 0x004fea0003900000 */
[----:B------:R-:W2:Y:S02]  /*9690*/  @!P0 SYNCS.PHASECHK.TRANS64 P0, [R0+URZ], R5 ;  /* 0x00000005000085a7 */ /* 0x000ea400080010ff */
[----:B--2---:R-:W-:Y:S05]  /*96a0*/  @!P0 BRA `(.L_x_211) ;  /* 0xfffffffc00f08947 */ /* 0x004fea000383ffff */
[----:B------:R-:W-:Y:S05]  /*96b0*/  BRA `(.L_x_94) ;  /* 0xffffffac00ec7947 */ /* 0x000fea000383ffff */
.L_x_99:
[----:B-1----:R-:W-:-:S07]  /*96c0*/  MOV R0, UR7 ;  /* 0x0000000700007c02 */ /* 0x002fce0008000f00 */
.L_x_212:
[----:B-1----:R1:W2:Y:S02]  /*96d0*/  SYNCS.PHASECHK.TRANS64.TRYWAIT P0, [R0+URZ], R3 ;  /* 0x00000003000075a7 */ /* 0x0022a400080011ff */
[----:B--2---:R-:W-:Y:S05]  /*96e0*/  @!P0 NANOSLEEP.SYNCS 0x989680 ;  /* 0x009896800000895d */ /* 0x004fea0003900000 */
[----:B------:R-:W2:Y:S02]  /*96f0*/  @!P0 SYNCS.PHASECHK.TRANS64 P0, [R0+URZ], R3 ;  /* 0x00000003000085a7 */ /* 0x000ea400080010ff */
[----:B--2---:R-:W-:Y:S05]  /*9700*/  @!P0 BRA `(.L_x_212) ;  /* 0xfffffffc00f08947 */ /* 0x004fea000383ffff */
[----:B------:R-:W-:Y:S05]  /*9710*/  BRA `(.L_x_213) ;  /* 0xffffffb000b87947 */ /* 0x000fea000383ffff */
.L_x_100:
[----:B------:R-:W-:-:S07]  /*9720*/  MOV R0, UR7 ;  /* 0x0000000700007c02 */ /* 0x000fce0008000f00 */
.L_x_214:
[----:B-1----:R1:W2:Y:S02]  /*9730*/  SYNCS.PHASECHK.TRANS64.TRYWAIT P0, [R0+URZ], R3 ;  /* 0x00000003000075a7 */ /* 0x0022a400080011ff */
[----:B--2---:R-:W-:Y:S05]  /*9740*/  @!P0 NANOSLEEP.SYNCS 0x989680 ;  /* 0x009896800000895d */ /* 0x004fea0003900000 */
[----:B------:R-:W2:Y:S02]  /*9750*/  @!P0 SYNCS.PHASECHK.TRANS64 P0, [R0+URZ], R3 ;  /* 0x00000003000085a7 */ /* 0x000ea400080010ff */
[----:B--2---:R-:W-:Y:S05]  /*9760*/  @!P0 BRA `(.L_x_214) ;  /* 0xfffffffc00f08947 */ /* 0x004fea000383ffff */
[----:B------:R-:W-:Y:S05]  /*9770*/  BRA `(.L_x_215) ;  /* 0xffffffb000c47947 */ /* 0x000fea000383ffff */
.L_x_101:
[----:B------:R-:W-:-:S07]  /*9780*/  MOV R0, UR7 ;  /* 0x0000000700007c02 */ /* 0x000fce0008000f00 */
.L_x_216:
[----:B-1----:R1:W2:Y:S02]  /*9790*/  SYNCS.PHASECHK.TRANS64.TRYWAIT P0, [R0+URZ], R3 ;  /* 0x00000003000075a7 */ /* 0x0022a400080011ff */
[----:B--2---:R-:W-:Y:S05]  /*97a0*/  @!P0 NANOSLEEP.SYNCS 0x989680 ;  /* 0x009896800000895d */ /* 0x004fea0003900000 */
[----:B------:R-:W2:Y:S02]  /*97b0*/  @!P0 SYNCS.PHASECHK.TRANS64 P0, [R0+URZ], R3 ;  /* 0x00000003000085a7 */ /* 0x000ea400080010ff */
[----:B--2---:R-:W-:Y:S05]  /*97c0*/  @!P0 BRA `(.L_x_216) ;  /* 0xfffffffc00f08947 */ /* 0x004fea000383ffff */
[----:B------:R-:W-:Y:S05]  /*97d0*/  BRA `(.L_x_217) ;  /* 0xffffffb000d07947 */ /* 0x000fea000383ffff */
.L_x_104:
[----:B------:R-:W-:-:S07]  /*97e0*/  MOV R0, UR8 ;  /* 0x0000000800007c02 */ /* 0x000fce0008000f00 */
.L_x_218:
[----:B-1----:R1:W2:Y:S02]  /*97f0*/  SYNCS.PHASECHK.TRANS64.TRYWAIT P1, [R0+URZ+0x250], R3 ;  /* 0x00025003000075a7 */ /* 0x0022a400080211ff */
[----:B--2---:R-:W-:Y:S05]  /*9800*/  @!P1 NANOSLEEP.SYNCS 0x989680 ;  /* 0x009896800000995d */ /* 0x004fea0003900000 */
[----:B------:R-:W2:Y:S02]  /*9810*/  @!P1 SYNCS.PHASECHK.TRANS64 P1, [R0+URZ+0x250], R3 ;  /* 0x00025003000095a7 */ /* 0x000ea400080210ff */
[----:B--2---:R-:W-:Y:S05]  /*9820*/  @!P1 BRA `(.L_x_218) ;  /* 0xfffffffc00f09947 */ /* 0x004fea000383ffff */
[----:B------:R-:W-:Y:S05]  /*9830*/  BRA `(.L_x_219) ;  /* 0xffffffb4001c7947 */ /* 0x000fea000383ffff */
.L_x_109:
[----:B--2---:R2:W4:Y:S02]  /*9840*/  SYNCS.PHASECHK.TRANS64.TRYWAIT P0, [R0+URZ+0x1d0], R3 ;  /* 0x0001d003000075a7 */ /* 0x00452400080011ff */
[----:B----4-:R-:W-:Y:S05]  /*9850*/  @!P0 NANOSLEEP.SYNCS 0x989680 ;  /* 0x009896800000895d */ /* 0x010fea0003900000 */
[----:B------:R-:W4:Y:S02]  /*9860*/  @!P0 SYNCS.PHASECHK.TRANS64 P0, [R0+URZ+0x1d0], R3 ;  /* 0x0001d003000085a7 */ /* 0x000f2400080010ff */
[----:B----4-:R-:W-:Y:S05]  /*9870*/  @!P0 BRA `(.L_x_109) ;  /* 0xfffffffc00f08947 */ /* 0x010fea000383ffff */
[----:B------:R-:W-:Y:S05]  /*9880*/  BRA `(.L_x_220) ;  /* 0xffffffb800287947 */ /* 0x000fea000383ffff */
.L_x_112:
[----:B------:R-:W-:Y:S07]  /*9890*/  MOV R0, UR7 ;  /* 0x0000000700007c02 */ /* 0x000fee0008000f00 */
.L_x_221:
[----:B--2---:R2:W4:Y:S02]  /*98a0*/  SYNCS.PHASECHK.TRANS64.TRYWAIT P0, [R0+URZ+0x1c8], R3 ;  /* 0x0001c803000075a7 */ /* 0x00452400080011ff */
[----:B----4-:R-:W-:Y:S05]  /*98b0*/  @!P0 NANOSLEEP.SYNCS 0x989680 ;  /* 0x009896800000895d */ /* 0x010fea0003900000 */
[----:B------:R-:W4:Y:S02]  /*98c0*/  @!P0 SYNCS.PHASECHK.TRANS64 P0, [R0+URZ+0x1c8], R3 ;  /* 0x0001c803000085a7 */ /* 0x000f2400080010ff */
[----:B----4-:R-:W-:Y:S05]  /*98d0*/  @!P0 BRA `(.L_x_221) ;  /* 0xfffffffc00f08947 */ /* 0x010fea000383ffff */
[----:B------:R-:W-:Y:S05]  /*98e0*/  BRA `(.L_x_111) ;  /* 0xffffffbc00087947 */ /* 0x000fea000383ffff */
.L_x_115:
[----:B--2---:R-:W-:Y:S07]  /*98f0*/  MOV R3, UR7 ;  /* 0x0000000700037c02 */ /* 0x004fee0008000f00 */
.L_x_222:
[----:B-1----:R1:W2:Y:S02]  /*9900*/  SYNCS.PHASECHK.TRANS64.TRYWAIT P0, [R3+URZ+0x1b0], R12 ;  /* 0x0001b00c030075a7 */ /* 0x0022a400080011ff */
[----:B--2---:R-:W-:Y:S05]  /*9910*/  @!P0 NANOSLEEP.SYNCS 0x989680 ;  /* 0x009896800000895d */ /* 0x004fea0003900000 */
[----:B------:R-:W2:Y:S02]  /*9920*/  @!P0 SYNCS.PHASECHK.TRANS64 P0, [R3+URZ+0x1b0], R12 ;  /* 0x0001b00c030085a7 */ /* 0x000ea400080010ff */
[----:B--2---:R-:W-:Y:S05]  /*9930*/  @!P0 BRA `(.L_x_222) ;  /* 0xfffffffc00f08947 */ /* 0x004fea000383ffff */
[----:B------:R-:W-:Y:S05]  /*9940*/  BRA `(.L_x_223) ;  /* 0xffffffbc00807947 */ /* 0x000fea000383ffff */
.L_x_116:
[----:B------:R-:W-:Y:S07]  /*9950*/  MOV R3, UR7 ;  /* 0x0000000700037c02 */ /* 0x000fee0008000f00 */
.L_x_224:
[----:B-1----:R1:W2:Y:S02]  /*9960*/  SYNCS.PHASECHK.TRANS64.TRYWAIT P0, [R3+URZ+0x1b8], R12 ;  /* 0x0001b80c030075a7 */ /* 0x0022a400080011ff */
[----:B--2---:R-:W-:Y:S05]  /*9970*/  @!P0 NANOSLEEP.SYNCS 0x989680 ;  /* 0x009896800000895d */ /* 0x004fea0003900000 */
[----:B------:R-:W2:Y:S02]  /*9980*/  @!P0 SYNCS.PHASECHK.TRANS64 P0, [R3+URZ+0x1b8], R12 ;  /* 0x0001b80c030085a7 */ /* 0x000ea400080010ff */
[----:B--2---:R-:W-:Y:S05]  /*9990*/  @!P0 BRA `(.L_x_224) ;  /* 0xfffffffc00f08947 */ /* 0x004fea000383ffff */
[----:B------:R-:W-:Y:S05]  /*99a0*/  BRA `(.L_x_225) ;  /* 0xffffffc000187947 */ /* 0x000fea000383ffff */
.L_x_118:
[----:B------:R-:W-:-:S07]  /*99b0*/  MOV R0, UR7 ;  /* 0x0000000700007c02 */ /* 0x000fce0008000f00 */
.L_x_226:
[----:B-1----:R1:W4:Y:S02]  /*99c0*/  SYNCS.PHASECHK.TRANS64.TRYWAIT P0, [R0+URZ+0x1b0], R3 ;  /* 0x0001b003000075a7 */ /* 0x00232400080011ff */
[----:B----4-:R-:W-:Y:S05]  /*99d0*/  @!P0 NANOSLEEP.SYNCS 0x989680 ;  /* 0x009896800000895d */ /* 0x010fea0003900000 */
[----:B------:R-:W4:Y:S02]  /*99e0*/  @!P0 SYNCS.PHASECHK.TRANS64 P0, [R0+URZ+0x1b0], R3 ;  /* 0x0001b003000085a7 */ /* 0x000f2400080010ff */
[----:B----4-:R-:W-:Y:S05]  /*99f0*/  @!P0 BRA `(.L_x_226) ;  /* 0xfffffffc00f08947 */ /* 0x010fea000383ffff */
[----:B------:R-:W-:Y:S05]  /*9a00*/  BRA `(.L_x_227) ;  /* 0xffffffc000a07947 */ /* 0x000fea000383ffff */
.L_x_120:
[----:B--2---:R2:W3:Y:S02]  /*9a10*/  SYNCS.PHASECHK.TRANS64.TRYWAIT P0, [R0+URZ+0x1d0], R3 ;  /* 0x0001d003000075a7 */ /* 0x0044e400080011ff */
[----:B---3--:R-:W-:Y:S05]  /*9a20*/  @!P0 NANOSLEEP.SYNCS 0x989680 ;  /* 0x009896800000895d */ /* 0x008fea0003900000 */
[----:B------:R-:W3:Y:S02]  /*9a30*/  @!P0 SYNCS.PHASECHK.TRANS64 P0, [R0+URZ+0x1d0], R3 ;  /* 0x0001d003000085a7 */ /* 0x000ee400080010ff */
[----:B---3--:R-:W-:Y:S05]  /*9a40*/  @!P0 BRA `(.L_x_120) ;  /* 0xfffffffc00f08947 */ /* 0x008fea000383ffff */
[----:B------:R-:W-:Y:S05]  /*9a50*/  BRA `(.L_x_228) ;  /* 0xffffffc400687947 */ /* 0x000fea000383ffff */
.L_x_131:
[----:B-1----:R1:W3:Y:S02]  /*9a60*/  SYNCS.PHASECHK.TRANS64.TRYWAIT P1, [R3+URZ+0x1a0], R0 ;  /* 0x0001a000030075a7 */ /* 0x0022e400080211ff */
[----:B---3--:R-:W-:Y:S05]  /*9a70*/  @!P1 NANOSLEEP.SYNCS 0x989680 ;  /* 0x009896800000995d */ /* 0x008fea0003900000 */
[----:B------:R-:W3:Y:S02]  /*9a80*/  @!P1 SYNCS.PHASECHK.TRANS64 P1, [R3+URZ+0x1a0], R0 ;  /* 0x0001a000030095a7 */ /* 0x000ee400080210ff */
[----:B---3--:R-:W-:Y:S05]  /*9a90*/  @!P1 BRA `(.L_x_131) ;  /* 0xfffffffc00f09947 */ /* 0x008fea000383ffff */
[----:B------:R-:W-:Y:S05]  /*9aa0*/  BRA `(.L_x_130) ;  /* 0xffffffd0007c7947 */ /* 0x000fea000383ffff */
.L_x_133:
[----:B----4-:R4:W1:Y:S02]  /*9ab0*/  SYNCS.PHASECHK.TRANS64.TRYWAIT P0, [R111+URZ+0x1f0], R4 ;  /* 0x0001f0046f0075a7 */ /* 0x01086400080011ff */
[----:B-1----:R-:W-:Y:S05]  /*9ac0*/  @!P0 NANOSLEEP.SYNCS 0x989680 ;  /* 0x009896800000895d */ /* 0x002fea0003900000 */
[----:B------:R-:W1:Y:S02]  /*9ad0*/  @!P0 SYNCS.PHASECHK.TRANS64 P0, [R111+URZ+0x1f0], R4 ;  /* 0x0001f0046f0085a7 */ /* 0x000e6400080010ff */
[----:B-1----:R-:W-:Y:S05]  /*9ae0*/  @!P0 BRA `(.L_x_133) ;  /* 0xfffffffc00f08947 */ /* 0x002fea000383ffff */
[----:B------:R-:W-:Y:S05]  /*9af0*/  BRA `(.L_x_132) ;  /* 0xffffffd000d07947 */ /* 0x000fea000383ffff */
.L_x_141:
[----:B--2---:R2:W3:Y:S02]  /*9b00*/  SYNCS.PHASECHK.TRANS64.TRYWAIT P0, [R125+URZ+0x1a0], R2 ;  /* 0x0001a0027d0075a7 */ /* 0x0044e400080011ff */
[----:B---3--:R-:W-:Y:S05]  /*9b10*/  @!P0 NANOSLEEP.SYNCS 0x989680 ;  /* 0x009896800000895d */ /* 0x008fea0003900000 */
[----:B------:R-:W3:Y:S02]  /*9b20*/  @!P0 SYNCS.PHASECHK.TRANS64 P0, [R125+URZ+0x1a0], R2 ;  /* 0x0001a0027d0085a7 */ /* 0x000ee400080010ff */
[----:B---3--:R-:W-:Y:S05]  /*9b30*/  @!P0 BRA `(.L_x_141) ;  /* 0xfffffffc00f08947 */ /* 0x008fea000383ffff */
[----:B------:R-:W-:Y:S05]  /*9b40*/  BRA `(.L_x_140) ;  /* 0xffffffdc00d47947 */ /* 0x000fea000383ffff */
        .weak           $__internal_0_$__cuda_sm10x_tcgen05_guardrail_trap_col_being_dealloced_not_returned_by_alloc
        .type           $__internal_0_$__cuda_sm10x_tcgen05_guardrail_trap_col_being_dealloced_not_returned_by_alloc,@function
        .size           $__internal_0_$__cuda_sm10x_tcgen05_guardrail_trap_col_being_dealloced_not_returned_by_alloc,($__internal_1_$__cuda_sm10x_tcgen05_guardrail_trap_phase_invalid_during_alloc - $__internal_0_$__cuda_sm10x_tcgen05_guardrail_trap_col_being_dealloced_not_returned_by_alloc)
$__internal_0_$__cuda_sm10x_tcgen05_guardrail_trap_col_being_dealloced_not_returned_by_alloc:
[----:B------:R-:W-:Y:S05]  /*9b50*/  BPT.TRAP 0x1 ;  /* 0x000000040000795c */ /* 0x000fea0000300000 */
[----:B------:R-:W-:-:S04]  /*9b60*/  HFMA2 R3, -RZ, RZ, 0, 0 ;  /* 0x00000000ff037431 */ /* 0x000fc800000001ff */
[----:B------:R-:W-:Y:S05]  /*9b70*/  RET.REL.NODEC R2 `(_ZN7cutlass13device_kernelINS_4gemm6kernel13GemmUniversalIN4cute5tupleIJiiiiEEENS1_10collective13CollectiveMmaINS1_35MainloopSm100TmaUmmaWarpSpecializedILi26ELi2ELi4ENS5_IJNS4_1CILi2EEENSA_ILi1EEESC_EEEEENS5_IJNSA_ILi128EEESF_NSA_ILi64EEEEEENS_12float_e4m3_tENS5_IJlSC_lEEESI_SJ_NS4_8TiledMMAINS4_8MMA_AtomIJNS4_10MMA_TraitsINS4_25SM100_MMA_F8F6F4_2x1SM_SSEJSI_SI_fSF_SF_NS4_17integral_constantINS4_4UMMA5MajorELSQ_0EEESR_NSO_INSP_7ScaleInELSS_0EEEST_EEEEEENS4_6LayoutINS5_IJSC_SC_SC_EEENS5_IJNSA_ILi0EEESY_SY_EEEEENS5_IJNS4_10UnderscoreES11_S11_EEEEENS4_18SM100_TMA_2SM_LOADENS4_14ComposedLayoutINS4_7SwizzleILi2ELi4ELi3EEENS4_18smem_ptr_flag_bitsILi8EEENSW_INS5_IJNSA_ILi8EEESG_EEENS5_IJSG_SC_EEEEEEEvNS4_8identityES14_S1E_vS1F_EENS_8epilogue10collective18CollectiveEpilogueINS1H_23Sm100TmaWarpSpecializedILi2ELi2ELi32ELb0ELb0EEEJNS5_IJSG_SF_SG_EEENS5_IJNSW_ISG_SC_EENSW_INS5_IJNSA_ILi32EEESB_EEENS5_IJSC_SG_EEEEEEEESI_SJ_SI_SJ_NS1H_6fusion15FusionCallbacksIS1L_NS1T_17LinearCombinationISI_fSI_fLNS_15FloatRoundStyleE2EEES1M_S1S_JEEENS4_5SM1004TMEM4LOAD26SM100_TMEM_LOAD_32dp32b32xENS4_13SM90_TMA_LOADENS15_INS16_ILi1ELi4ELi3EEES19_NSW_INS5_IJS1A_S1O_EEENS5_IJS1O_SC_EEEEEEENS4_39AutoVectorizingCopyWithAssumedAlignmentILi128EEENS4_14SM90_TMA_STOREES28_S2A_S2A_EEEvvEEEEvNT_6ParamsE) ;  /* 0xffffff6402207950 */ /* 0x000fea0003c3ffff */
        .weak           $__internal_1_$__cuda_sm10x_tcgen05_guardrail_trap_phase_invalid_during_alloc
        .type           $__internal_1_$__cuda_sm10x_tcgen05_guardrail_trap_phase_invalid_during_alloc,@function
        .size           $__internal_1_$__cuda_sm10x_tcgen05_guardrail_trap_phase_invalid_during_alloc,($__internal_2_$__cuda_sm10x_tcgen05_guardrail_trap_unallocated_columns_being_dealloced - $__internal_1_$__cuda_sm10x_tcgen05_guardrail_trap_phase_invalid_during_alloc)
$__internal_1_$__cuda_sm10x_tcgen05_guardrail_trap_phase_invalid_during_alloc:
[----:B------:R-:W-:Y:S05]  /*9b80*/  BPT.TRAP 0x1 ;  /* 0x000000040000795c */ /* 0x000fea0000300000 */
[----:B------:R-:W-:-:S04]  /*9b90*/  MOV R3, 0x0 ;  /* 0x0000000000037802 */ /* 0x000fc80000000f00 */
[----:B------:R-:W-:Y:S05]  /*9ba0*/  RET.REL.NODEC R2 `(_ZN7cutlass13device_kernelINS_4gemm6kernel13GemmUniversalIN4cute5tupleIJiiiiEEENS1_10collective13CollectiveMmaINS1_35MainloopSm100TmaUmmaWarpSpecializedILi26ELi2ELi4ENS5_IJNS4_1CILi2EEENSA_ILi1EEESC_EEEEENS5_IJNSA_ILi128EEESF_NSA_ILi64EEEEEENS_12float_e4m3_tENS5_IJlSC_lEEESI_SJ_NS4_8TiledMMAINS4_8MMA_AtomIJNS4_10MMA_TraitsINS4_25SM100_MMA_F8F6F4_2x1SM_SSEJSI_SI_fSF_SF_NS4_17integral_constantINS4_4UMMA5MajorELSQ_0EEESR_NSO_INSP_7ScaleInELSS_0EEEST_EEEEEENS4_6LayoutINS5_IJSC_SC_SC_EEENS5_IJNSA_ILi0EEESY_SY_EEEEENS5_IJNS4_10UnderscoreES11_S11_EEEEENS4_18SM100_TMA_2SM_LOADENS4_14ComposedLayoutINS4_7SwizzleILi2ELi4ELi3EEENS4_18smem_ptr_flag_bitsILi8EEENSW_INS5_IJNSA_ILi8EEESG_EEENS5_IJSG_SC_EEEEEEEvNS4_8identityES14_S1E_vS1F_EENS_8epilogue10collective18CollectiveEpilogueINS1H_23Sm100TmaWarpSpecializedILi2ELi2ELi32ELb0ELb0EEEJNS5_IJSG_SF_SG_EEENS5_IJNSW_ISG_SC_EENSW_INS5_IJNSA_ILi32EEESB_EEENS5_IJSC_SG_EEEEEEEESI_SJ_SI_SJ_NS1H_6fusion15FusionCallbacksIS1L_NS1T_17LinearCombinationISI_fSI_fLNS_15FloatRoundStyleE2EEES1M_S1S_JEEENS4_5SM1004TMEM4LOAD26SM100_TMEM_LOAD_32dp32b32xENS4_13SM90_TMA_LOADENS15_INS16_ILi1ELi4ELi3EEES19_NSW_INS5_IJS1A_S1O_EEENS5_IJS1O_SC_EEEEEEENS4_39AutoVectorizingCopyWithAssumedAlignmentILi128EEENS4_14SM90_TMA_STOREES28_S2A_S2A_EEEvvEEEEvNT_6ParamsE) ;  /* 0xffffff6402147950 */ /* 0x000fea0003c3ffff */
        .weak           $__internal_2_$__cuda_sm10x_tcgen05_guardrail_trap_unallocated_columns_being_dealloced
        .type           $__internal_2_$__cuda_sm10x_tcgen05_guardrail_trap_unallocated_columns_being_dealloced,@function
        .size           $__internal_2_$__cuda_sm10x_tcgen05_guardrail_trap_unallocated_columns_being_dealloced,(.L_x_230 - $__internal_2_$__cuda_sm10x_tcgen05_guardrail_trap_unallocated_columns_being_dealloced)
$__internal_2_$__cuda_sm10x_tcgen05_guardrail_trap_unallocated_columns_being_dealloced:
[----:B------:R-:W-:Y:S05]  /*9bb0*/  BPT.TRAP 0x1 ;  /* 0x000000040000795c */ /* 0x000fea0000300000 */
[----:B------:R-:W-:-:S04]  /*9bc0*/  HFMA2 R3, -RZ, RZ, 0, 0 ;  /* 0x00000000ff037431 */ /* 0x000fc800000001ff */
[----:B------:R-:W-:Y:S05]  /*9bd0*/  RET.REL.NODEC R2 `(_ZN7cutlass13device_kernelINS_4gemm6kernel13GemmUniversalIN4cute5tupleIJiiiiEEENS1_10collective13CollectiveMmaINS1_35MainloopSm100TmaUmmaWarpSpecializedILi26ELi2ELi4ENS5_IJNS4_1CILi2EEENSA_ILi1EEESC_EEEEENS5_IJNSA_ILi128EEESF_NSA_ILi64EEEEEENS_12float_e4m3_tENS5_IJlSC_lEEESI_SJ_NS4_8TiledMMAINS4_8MMA_AtomIJNS4_10MMA_TraitsINS4_25SM100_MMA_F8F6F4_2x1SM_SSEJSI_SI_fSF_SF_NS4_17integral_constantINS4_4UMMA5MajorELSQ_0EEESR_NSO_INSP_7ScaleInELSS_0EEEST_EEEEEENS4_6LayoutINS5_IJSC_SC_SC_EEENS5_IJNSA_ILi0EEESY_SY_EEEEENS5_IJNS4_10UnderscoreES11_S11_EEEEENS4_18SM100_TMA_2SM_LOADENS4_14ComposedLayoutINS4_7SwizzleILi2ELi4ELi3EEENS4_18smem_ptr_flag_bitsILi8EEENSW_INS5_IJNSA_ILi8EEESG_EEENS5_IJSG_SC_EEEEEEEvNS4_8identityES14_S1E_vS1F_EENS_8epilogue10collective18CollectiveEpilogueINS1H_23Sm100TmaWarpSpecializedILi2ELi2ELi32ELb0ELb0EEEJNS5_IJSG_SF_SG_EEENS5_IJNSW_ISG_SC_EENSW_INS5_IJNSA_ILi32EEESB_EEENS5_IJSC_SG_EEEEEEEESI_SJ_SI_SJ_NS1H_6fusion15FusionCallbacksIS1L_NS1T_17LinearCombinationISI_fSI_fLNS_15FloatRoundStyleE2EEES1M_S1S_JEEENS4_5SM1004TMEM4LOAD26SM100_TMEM_LOAD_32dp32b32xENS4_13SM90_TMA_LOADENS15_INS16_ILi1ELi4ELi3EEES19_NSW_INS5_IJS1A_S1O_EEENS5_IJS1O_SC_EEEEEEENS4_39AutoVectorizingCopyWithAssumedAlignmentILi128EEENS4_14SM90_TMA_STOREES28_S2A_S2A_EEEvvEEEEvNT_6ParamsE) ;  /* 0xffffff6402087950 */ /* 0x000fea0003c3ffff */
.L_x_229:
[----:B------:R-:W-:-:S00]  /*9be0*/  BRA `(.L_x_229) ;  /* 0xfffffffc00fc7947 */ /* 0x000fc0000383ffff */
[----:B------:R-:W-:-:S00]  /*9bf0*/  NOP ;  /* 0x0000000000007918 */ /* 0x000fc00000000000 */
        /* <DEDUP_REMOVED lines=8> */
.L_x_230:


//--------------------- .nv.global.init           --------------------------
	.section	.nv.global.init,"aw",@progbits
.nv.global.init:
	.type		$str$27,@object
	.size		$str$27,($str$28 - $str$27)
$str$27:
        /*0000*/ 	.byte	0x28, 0x61, 0x64, 0x64, 0x72, 0x65, 0x73, 0x73, 0x20, 0x26, 0x20, 0x6d, 0x61, 0x73, 0x6b, 0x29
        /*0010*/ 	.byte	0x20, 0x3d, 0x3d, 0x20, 0x30, 0x00
	.type		$str$28,@object
	.size		$str$28,($str$26 - $str$28)
$str$28:
        /*0016*/ 	.byte	0x2f, 0x74, 0x6d, 0x70, 0x2f, 0x63, 0x75, 0x74, 0x6c, 0x61, 0x73, 0x73, 0x5f, 0x73, 0x77, 0x65
        /*0026*/ 	.byte	0x65, 0x70, 0x5f, 0x73, 0x72, 0x63, 0x2f, 0x69, 0x6e, 0x63, 0x6c, 0x75, 0x64, 0x65, 0x2f, 0x63
        /*0036*/ 	.byte	0x75, 0x74, 0x65, 0x2f, 0x70, 0x6f, 0x69, 0x6e, 0x74, 0x65, 0x72, 0x5f, 0x66, 0x6c, 0x61, 0x67
        /*0046*/ 	.byte	0x67, 0x65, 0x64, 0x2e, 0x68, 0x70, 0x70, 0x00
	.type		$str$26,@object
	.size		$str$26,($str$25 - $str$26)
$str$26:
        /*004e*/ 	.byte	0x2f, 0x74, 0x6d, 0x70, 0x2f, 0x63, 0x75, 0x74, 0x6c, 0x61, 0x73, 0x73, 0x5f, 0x73, 0x77, 0x65
        /*005e*/ 	.byte	0x65, 0x70, 0x5f, 0x73, 0x72, 0x63, 0x2f, 0x69, 0x6e, 0x63, 0x6c, 0x75, 0x64, 0x65, 0x2f, 0x63
        /*006e*/ 	.byte	0x75, 0x74, 0x65, 0x2f, 0x61, 0x74, 0x6f, 0x6d, 0x2f, 0x63, 0x6f, 0x70, 0x79, 0x5f, 0x74, 0x72
        /*007e*/ 	.byte	0x61, 0x69, 0x74, 0x73, 0x5f, 0x73, 0x6d, 0x31, 0x30, 0x30, 0x2e, 0x68, 0x70, 0x70, 0x00
	.type		$str$25,@object
	.size		$str$25,(__unnamed_1 - $str$25)
$str$25:
        /*008d*/ 	.byte	0x28, 0x28, 0x75, 0x69, 0x6e, 0x74, 0x33, 0x32, 0x5f, 0x74, 0x28, 0x74, 0x68, 0x72, 0x65, 0x61
        /*009d*/ 	.byte	0x64, 0x49, 0x64, 0x78, 0x2e, 0x78, 0x29, 0x20, 0x2f, 0x20, 0x33, 0x32, 0x29, 0x20, 0x25, 0x20
        /*00ad*/ 	.byte	0x34, 0x29, 0x20, 0x3d, 0x3d, 0x20, 0x28, 0x28, 0x28, 0x74, 0x6d, 0x65, 0x6d, 0x5f, 0x61, 0x64
        /*00bd*/ 	.byte	0x64, 0x72, 0x20, 0x3e, 0x3e, 0x20, 0x31, 0x36, 0x29, 0x20, 0x2f, 0x20, 0x33, 0x32, 0x29, 0x20
        /*00cd*/ 	.byte	0x25, 0x20, 0x34, 0x29, 0x00
	.type		__unnamed_1,@object
	.size		__unnamed_1,(__unnamed_2 - __unnamed_1)
__unnamed_1:
        /*00d2*/ 	.byte	0x61, 0x75, 0x74, 0x6f, 0x20, 0x63, 0x75, 0x74, 0x65, 0x3a, 0x3a, 0x61, 0x73, 0x5f, 0x70, 0x6f
        /* <DEDUP_REMOVED lines=24> */
        /*0262*/ 	.byte	0x3a, 0x3a, 0x43, 0x3c, 0x34, 0x30, 0x39, 0x36, 0x3e, 0x3e, 0x3e, 0x3e, 0x5d, 0x00
	.type		__unnamed_2,@object
	.size		__unnamed_2,(.L_2 - __unnamed_2)
__unnamed_2:
        /* <DEDUP_REMOVED lines=40> */
        /*04f0*/ 	.byte	0x74, 0x65, 0x3a, 0x3a, 0x43, 0x3c, 0x30, 0x3e, 0x3e, 0x3e, 0x3e, 0x5d, 0x00
.L_2:


//--------------------- .nv.shared._ZN7cutlass13device_kernelINS_4gemm6kernel13GemmUniversalIN4cute5tupleIJiiiiEEENS1_10collective13CollectiveMmaINS1_35MainloopSm100TmaUmmaWarpSpecializedILi26ELi2ELi4ENS5_IJNS4_1CILi2EEENSA_ILi1EEESC_EEEEENS5_IJNSA_ILi128EEESF_NSA_ILi64EEEEEENS_12float_e4m3_tENS5_IJlSC_lEEESI_SJ_NS4_8TiledMMAINS4_8MMA_AtomIJNS4_10MMA_TraitsINS4_25SM100_MMA_F8F6F4_2x1SM_SSEJSI_SI_fSF_SF_NS4_17integral_constantINS4_4UMMA5MajorELSQ_0EEESR_NSO_INSP_7ScaleInELSS_0EEEST_EEEEEENS4_6LayoutINS5_IJSC_SC_SC_EEENS5_IJNSA_ILi0EEESY_SY_EEEEENS5_IJNS4_10UnderscoreES11_S11_EEEEENS4_18SM100_TMA_2SM_LOADENS4_14ComposedLayoutINS4_7SwizzleILi2ELi4ELi3EEENS4_18smem_ptr_flag_bitsILi8EEENSW_INS5_IJNSA_ILi8EEESG_EEENS5_IJSG_SC_EEEEEEEvNS4_8identityES14_S1E_vS1F_EENS_8epilogue10collective18CollectiveEpilogueINS1H_23Sm100TmaWarpSpecializedILi2ELi2ELi32ELb0ELb0EEEJNS5_IJSG_SF_SG_EEENS5_IJNSW_ISG_SC_EENSW_INS5_IJNSA_ILi32EEESB_EEENS5_IJSC_SG_EEEEEEEESI_SJ_SI_SJ_NS1H_6fusion15FusionCallbacksIS1L_NS1T_17LinearCombinationISI_fSI_fLNS_15FloatRoundStyleE2EEES1M_S1S_JEEENS4_5SM1004TMEM4LOAD26SM100_TMEM_LOAD_32dp32b32xENS4_13SM90_TMA_LOADENS15_INS16_ILi1ELi4ELi3EEES19_NSW_INS5_IJS1A_S1O_EEENS5_IJS1O_SC_EEEEEEENS4_39AutoVectorizingCopyWithAssumedAlignmentILi128EEENS4_14SM90_TMA_STOREES28_S2A_S2A_EEEvvEEEEvNT_6ParamsE --------------------------
	.section	.nv.shared._ZN7cutlass13device_kernelINS_4gemm6kernel13GemmUniversalIN4cute5tupleIJiiiiEEENS1_10collective13CollectiveMmaINS1_35MainloopSm100TmaUmmaWarpSpecializedILi26ELi2ELi4ENS5_IJNS4_1CILi2EEENSA_ILi1EEESC_EEEEENS5_IJNSA_ILi128EEESF_NSA_ILi64EEEEEENS_12float_e4m3_tENS5_IJlSC_lEEESI_SJ_NS4_8TiledMMAINS4_8MMA_AtomIJNS4_10MMA_TraitsINS4_25SM100_MMA_F8F6F4_2x1SM_SSEJSI_SI_fSF_SF_NS4_17integral_constantINS4_4UMMA5MajorELSQ_0EEESR_NSO_INSP_7ScaleInELSS_0EEEST_EEEEEENS4_6LayoutINS5_IJSC_SC_SC_EEENS5_IJNSA_ILi0EEESY_SY_EEEEENS5_IJNS4_10UnderscoreES11_S11_EEEEENS4_18SM100_TMA_2SM_LOADENS4_14ComposedLayoutINS4_7SwizzleILi2ELi4ELi3EEENS4_18smem_ptr_flag_bitsILi8EEENSW_INS5_IJNSA_ILi8EEESG_EEENS5_IJSG_SC_EEEEEEEvNS4_8identityES14_S1E_vS1F_EENS_8epilogue10collective18CollectiveEpilogueINS1H_23Sm100TmaWarpSpecializedILi2ELi2ELi32ELb0ELb0EEEJNS5_IJSG_SF_SG_EEENS5_IJNSW_ISG_SC_EENSW_INS5_IJNSA_ILi32EEESB_EEENS5_IJSC_SG_EEEEEEEESI_SJ_SI_SJ_NS1H_6fusion15FusionCallbacksIS1L_NS1T_17LinearCombinationISI_fSI_fLNS_15FloatRoundStyleE2EEES1M_S1S_JEEENS4_5SM1004TMEM4LOAD26SM100_TMEM_LOAD_32dp32b32xENS4_13SM90_TMA_LOADENS15_INS16_ILi1ELi4ELi3EEES19_NSW_INS5_IJS1A_S1O_EEENS5_IJS1O_SC_EEEEEEENS4_39AutoVectorizingCopyWithAssumedAlignmentILi128EEENS4_14SM90_TMA_STOREES28_S2A_S2A_EEEvvEEEEvNT_6ParamsE,"aw",@nobits
	.sectionflags	@""
	.align	16
	.zero		1024


//--------------------- .nv.shared.reserved.0     --------------------------
	.section	.nv.shared.reserved.0,"aw",@nobits
	.weak		__nv_reservedSMEM_offset_0_alias
	.size		__nv_reservedSMEM_offset_0_alias, 0, 64
	.other		__nv_reservedSMEM_offset_0_alias,@"STO_CUDA_RESERVED_SHARED STV_DEFAULT"
__nv_reservedSMEM_offset_0_alias:
	.zero		0
.nv.shared.reserved.0:
	.zero		64
	.weak		__nv_reservedSMEM_tcgen05_partition
	.type		__nv_reservedSMEM_tcgen05_partition,@object
	.size		__nv_reservedSMEM_tcgen05_partition,(.L_0 - __nv_reservedSMEM_tcgen05_partition)
__nv_reservedSMEM_tcgen05_partition:
	.zero		32
.L_0:


//--------------------- .nv.global                --------------------------
	.section	.nv.global,"aw",@nobits
.nv.global:
	.type		_ZN39_INTERNAL_73cbed0d_4_k_cu_88d2ccf7_89524cute1_E,@object
	.size		_ZN39_INTERNAL_73cbed0d_4_k_cu_88d2ccf7_89524cute1_E,(_ZN39_INTERNAL_73cbed0d_4_k_cu_88d2ccf7_89524cuda3std3__45__cpo6cbeginE - _ZN39_INTERNAL_73cbed0d_4_k_cu_88d2ccf7_89524cute1_E)
_ZN39_INTERNAL_73cbed0d_4_k_cu_88d2ccf7_89524cute1_E:
	.zero		1
	.type		_ZN39_INTERNAL_73cbed0d_4_k_cu_88d2ccf7_89524cuda3std3__45__cpo6cbeginE,@object
	.size		_ZN39_INTERNAL_73cbed0d_4_k_cu_88d2ccf7_89524cuda3std3__45__cpo6cbeginE,(_ZN39_INTERNAL_73cbed0d_4_k_cu_88d2ccf7_89524cuda3std3__48in_placeE - _ZN39_INTERNAL_73cbed0d_4_k_cu_88d2ccf7_89524cuda3std3__45__cpo6cbeginE)
_ZN39_INTERNAL_73cbed0d_4_k_cu_88d2ccf7_89524cuda3std3__45__cpo6cbeginE:
	.zero		1
	.type		_ZN39_INTERNAL_73cbed0d_4_k_cu_88d2ccf7_89524cuda3std3__48in_placeE,@object
	.size		_ZN39_INTERNAL_73cbed0d_4_k_cu_88d2ccf7_89524cuda3std3__48in_placeE,(_ZN39_INTERNAL_73cbed0d_4_k_cu_88d2ccf7_89524cuda3std6ranges3__45__cpo9iter_moveE - _ZN39_INTERNAL_73cbed0d_4_k_cu_88d2ccf7_89524cuda3std3__48in_placeE)
_ZN39_INTERNAL_73cbed0d_4_k_cu_88d2ccf7_89524cuda3std3__48in_placeE:
	.zero		1
	.type		_ZN39_INTERNAL_73cbed0d_4_k_cu_88d2ccf7_89524cuda3std6ranges3__45__cpo9iter_moveE,@object
	.size		_ZN39_INTERNAL_73cbed0d_4_k_cu_88d2ccf7_89524cuda3std6ranges3__45__cpo9iter_moveE,(_ZN39_INTERNAL_73cbed0d_4_k_cu_88d2ccf7_89524cuda3std3__45__cpo5beginE - _ZN39_INTERNAL_73cbed0d_4_k_cu_88d2ccf7_89524cuda3std6ranges3__45__cpo9iter_moveE)
_ZN39_INTERNAL_73cbed0d_4_k_cu_88d2ccf7_89524cuda3std6ranges3__45__cpo9iter_moveE:
	.zero		1
	.type		_ZN39_INTERNAL_73cbed0d_4_k_cu_88d2ccf7_89524cuda3std3__45__cpo5beginE,@object
	.size		_ZN39_INTERNAL_73cbed0d_4_k_cu_88d2ccf7_89524cuda3std3__45__cpo5beginE,(_ZN39_INTERNAL_73cbed0d_4_k_cu_88d2ccf7_89524cuda3std3__441_GLOBAL__N__73cbed0d_4_k_cu_88d2ccf7_89526ignoreE - _ZN39_INTERNAL_73cbed0d_4_k_cu_88d2ccf7_89524cuda3std3__45__cpo5beginE)
_ZN39_INTERNAL_73cbed0d_4_k_cu_88d2ccf7_89524cuda3std3__45__cpo5beginE:
	.zero		1
	.type		_ZN39_INTERNAL_73cbed0d_4_k_cu_88d2ccf7_89524cuda3std3__441_GLOBAL__N__73cbed0d_4_k_cu_88d2ccf7_89526ignoreE,@object
	.size		_ZN39_INTERNAL_73cbed0d_4_k_cu_88d2ccf7_89524cuda3std3__441_GLOBAL__N__73cbed0d_4_k_cu_88d2ccf7_89526ignoreE,(_ZN39_INTERNAL_73cbed0d_4_k_cu_88d2ccf7_89524cute7productE - _ZN39_INTERNAL_73cbed0d_4_k_cu_88d2ccf7_89524cuda3std3__441_GLOBAL__N__73cbed0d_4_k_cu_88d2ccf7_89526ignoreE)
_ZN39_INTERNAL_73cbed0d_4_k_cu_88d2ccf7_89524cuda3std3__441_GLOBAL__N__73cbed0d_4_k_cu_88d2ccf7_89526ignoreE:
	.zero		1
	.type		_ZN39_INTERNAL_73cbed0d_4_k_cu_88d2ccf7_89524cute7productE,@object
	.size		_ZN39_INTERNAL_73cbed0d_4_k_cu_88d2ccf7_89524cute7productE,(_ZN39_INTERNAL_73cbed0d_4_k_cu_88d2ccf7_89524cuda3std3__45__cpo3endE - _ZN39_INTERNAL_73cbed0d_4_k_cu_88d2ccf7_89524cute7productE)
_ZN39_INTERNAL_73cbed0d_4_k_cu_88d2ccf7_89524cute7productE:
	.zero		1
	.type		_ZN39_INTERNAL_73cbed0d_4_k_cu_88d2ccf7_89524cuda3std3__45__cpo3endE,@object
	.size		_ZN39_INTERNAL_73cbed0d_4_k_cu_88d2ccf7_89524cuda3std3__45__cpo3endE,(_ZN39_INTERNAL_73cbed0d_4_k_cu_88d2ccf7_89524cuda3std3__419piecewise_constructE - _ZN39_INTERNAL_73cbed0d_4_k_cu_88d2ccf7_89524cuda3std3__45__cpo3endE)
_ZN39_INTERNAL_73cbed0d_4_k_cu_88d2ccf7_89524cuda3std3__45__cpo3endE:
	.zero		1
	.type		_ZN39_INTERNAL_73cbed0d_4_k_cu_88d2ccf7_89524cuda3std3__419piecewise_constructE,@object
	.size		_ZN39_INTERNAL_73cbed0d_4_k_cu_88d2ccf7_89524cuda3std3__419piecewise_constructE,(_ZN39_INTERNAL_73cbed0d_4_k_cu_88d2ccf7_89524cuda3std3__45__cpo4cendE - _ZN39_INTERNAL_73cbed0d_4_k_cu_88d2ccf7_89524cuda3std3__419piecewise_constructE)
_ZN39_INTERNAL_73cbed0d_4_k_cu_88d2ccf7_89524cuda3std3__419piecewise_constructE:
	.zero		1
	.type		_ZN39_INTERNAL_73cbed0d_4_k_cu_88d2ccf7_89524cuda3std3__45__cpo4cendE,@object
	.size		_ZN39_INTERNAL_73cbed0d_4_k_cu_88d2ccf7_89524cuda3std3__45__cpo4cendE,(_ZN39_INTERNAL_73cbed0d_4_k_cu_88d2ccf7_89524cuda3std6ranges3__45__cpo4swapE - _ZN39_INTERNAL_73cbed0d_4_k_cu_88d2ccf7_89524cuda3std3__45__cpo4cendE)
_ZN39_INTERNAL_73cbed0d_4_k_cu_88d2ccf7_89524cuda3std3__45__cpo4cendE:
	.zero		1
	.type		_ZN39_INTERNAL_73cbed0d_4_k_cu_88d2ccf7_89524cuda3std6ranges3__45__cpo4swapE,@object
	.size		_ZN39_INTERNAL_73cbed0d_4_k_cu_88d2ccf7_89524cuda3std6ranges3__45__cpo4swapE,(.L_10 - _ZN39_INTERNAL_73cbed0d_4_k_cu_88d2ccf7_89524cuda3std6ranges3__45__cpo4swapE)
_ZN39_INTERNAL_73cbed0d_4_k_cu_88d2ccf7_89524cuda3std6ranges3__45__cpo4swapE:
	.zero		1
.L_10:


//--------------------- .nv.constant0._ZN7cutlass13device_kernelINS_4gemm6kernel13GemmUniversalIN4cute5tupleIJiiiiEEENS1_10collective13CollectiveMmaINS1_35MainloopSm100TmaUmmaWarpSpecializedILi26ELi2ELi4ENS5_IJNS4_1CILi2EEENSA_ILi1EEESC_EEEEENS5_IJNSA_ILi128EEESF_NSA_ILi64EEEEEENS_12float_e4m3_tENS5_IJlSC_lEEESI_SJ_NS4_8TiledMMAINS4_8MMA_AtomIJNS4_10MMA_TraitsINS4_25SM100_MMA_F8F6F4_2x1SM_SSEJSI_SI_fSF_SF_NS4_17integral_constantINS4_4UMMA5MajorELSQ_0EEESR_NSO_INSP_7ScaleInELSS_0EEEST_EEEEEENS4_6LayoutINS5_IJSC_SC_SC_EEENS5_IJNSA_ILi0EEESY_SY_EEEEENS5_IJNS4_10UnderscoreES11_S11_EEEEENS4_18SM100_TMA_2SM_LOADENS4_14ComposedLayoutINS4_7SwizzleILi2ELi4ELi3EEENS4_18smem_ptr_flag_bitsILi8EEENSW_INS5_IJNSA_ILi8EEESG_EEENS5_IJSG_SC_EEEEEEEvNS4_8identityES14_S1E_vS1F_EENS_8epilogue10collective18CollectiveEpilogueINS1H_23Sm100TmaWarpSpecializedILi2ELi2ELi32ELb0ELb0EEEJNS5_IJSG_SF_SG_EEENS5_IJNSW_ISG_SC_EENSW_INS5_IJNSA_ILi32EEESB_EEENS5_IJSC_SG_EEEEEEEESI_SJ_SI_SJ_NS1H_6fusion15FusionCallbacksIS1L_NS1T_17LinearCombinationISI_fSI_fLNS_15FloatRoundStyleE2EEES1M_S1S_JEEENS4_5SM1004TMEM4LOAD26SM100_TMEM_LOAD_32dp32b32xENS4_13SM90_TMA_LOADENS15_INS16_ILi1ELi4ELi3EEES19_NSW_INS5_IJS1A_S1O_EEENS5_IJS1O_SC_EEEEEEENS4_39AutoVectorizingCopyWithAssumedAlignmentILi128EEENS4_14SM90_TMA_STOREES28_S2A_S2A_EEEvvEEEEvNT_6ParamsE --------------------------
	.section	.nv.constant0._ZN7cutlass13device_kernelINS_4gemm6kernel13GemmUniversalIN4cute5tupleIJiiiiEEENS1_10collective13CollectiveMmaINS1_35MainloopSm100TmaUmmaWarpSpecializedILi26ELi2ELi4ENS5_IJNS4_1CILi2EEENSA_ILi1EEESC_EEEEENS5_IJNSA_ILi128EEESF_NSA_ILi64EEEEEENS_12float_e4m3_tENS5_IJlSC_lEEESI_SJ_NS4_8TiledMMAINS4_8MMA_AtomIJNS4_10MMA_TraitsINS4_25SM100_MMA_F8F6F4_2x1SM_SSEJSI_SI_fSF_SF_NS4_17integral_constantINS4_4UMMA5MajorELSQ_0EEESR_NSO_INSP_7ScaleInELSS_0EEEST_EEEEEENS4_6LayoutINS5_IJSC_SC_SC_EEENS5_IJNSA_ILi0EEESY_SY_EEEEENS5_IJNS4_10UnderscoreES11_S11_EEEEENS4_18SM100_TMA_2SM_LOADENS4_14ComposedLayoutINS4_7SwizzleILi2ELi4ELi3EEENS4_18smem_ptr_flag_bitsILi8EEENSW_INS5_IJNSA_ILi8EEESG_EEENS5_IJSG_SC_EEEEEEEvNS4_8identityES14_S1E_vS1F_EENS_8epilogue10collective18CollectiveEpilogueINS1H_23Sm100TmaWarpSpecializedILi2ELi2ELi32ELb0ELb0EEEJNS5_IJSG_SF_SG_EEENS5_IJNSW_ISG_SC_EENSW_INS5_IJNSA_ILi32EEESB_EEENS5_IJSC_SG_EEEEEEEESI_SJ_SI_SJ_NS1H_6fusion15FusionCallbacksIS1L_NS1T_17LinearCombinationISI_fSI_fLNS_15FloatRoundStyleE2EEES1M_S1S_JEEENS4_5SM1004TMEM4LOAD26SM100_TMEM_LOAD_32dp32b32xENS4_13SM90_TMA_LOADENS15_INS16_ILi1ELi4ELi3EEES19_NSW_INS5_IJS1A_S1O_EEENS5_IJS1O_SC_EEEEEEENS4_39AutoVectorizingCopyWithAssumedAlignmentILi128EEENS4_14SM90_TMA_STOREES28_S2A_S2A_EEEvvEEEEvNT_6ParamsE,"a",@progbits
	.sectionflags	@""
	.align	4
.nv.constant0._ZN7cutlass13device_kernelINS_4gemm6kernel13GemmUniversalIN4cute5tupleIJiiiiEEENS1_10collective13CollectiveMmaINS1_35MainloopSm100TmaUmmaWarpSpecializedILi26ELi2ELi4ENS5_IJNS4_1CILi2EEENSA_ILi1EEESC_EEEEENS5_IJNSA_ILi128EEESF_NSA_ILi64EEEEEENS_12float_e4m3_tENS5_IJlSC_lEEESI_SJ_NS4_8TiledMMAINS4_8MMA_AtomIJNS4_10MMA_TraitsINS4_25SM100_MMA_F8F6F4_2x1SM_SSEJSI_SI_fSF_SF_NS4_17integral_constantINS4_4UMMA5MajorELSQ_0EEESR_NSO_INSP_7ScaleInELSS_0EEEST_EEEEEENS4_6LayoutINS5_IJSC_SC_SC_EEENS5_IJNSA_ILi0EEESY_SY_EEEEENS5_IJNS4_10UnderscoreES11_S11_EEEEENS4_18SM100_TMA_2SM_LOADENS4_14ComposedLayoutINS4_7SwizzleILi2ELi4ELi3EEENS4_18smem_ptr_flag_bitsILi8EEENSW_INS5_IJNSA_ILi8EEESG_EEENS5_IJSG_SC_EEEEEEEvNS4_8identityES14_S1E_vS1F_EENS_8epilogue10collective18CollectiveEpilogueINS1H_23Sm100TmaWarpSpecializedILi2ELi2ELi32ELb0ELb0EEEJNS5_IJSG_SF_SG_EEENS5_IJNSW_ISG_SC_EENSW_INS5_IJNSA_ILi32EEESB_EEENS5_IJSC_SG_EEEEEEEESI_SJ_SI_SJ_NS1H_6fusion15FusionCallbacksIS1L_NS1T_17LinearCombinationISI_fSI_fLNS_15FloatRoundStyleE2EEES1M_S1S_JEEENS4_5SM1004TMEM4LOAD26SM100_TMEM_LOAD_32dp32b32xENS4_13SM90_TMA_LOADENS15_INS16_ILi1ELi4ELi3EEES19_NSW_INS5_IJS1A_S1O_EEENS5_IJS1O_SC_EEEEEEENS4_39AutoVectorizingCopyWithAssumedAlignmentILi128EEENS4_14SM90_TMA_STOREES28_S2A_S2A_EEEvvEEEEvNT_6ParamsE:
	.zero		2944


//--------------------- SYMBOLS --------------------------

	.type		.nv.reservedSmem.offset0,@object
	.size		.nv.reservedSmem.offset0,0x4
	.type		.nv.reservedSmem.cap,@object
	.size		.nv.reservedSmem.cap,0x4
	.type		__assertfail,@function
